	.target	sm_100a

	.elftype	@"ET_EXEC"


//--------------------- .note.nv.tkinfo           --------------------------
	.section	.note.nv.tkinfo,"",@"SHT_NOTE"
	.sectionflags	@"SHF_NOTE_NV_TKINFO"
	.tkinfo
        /*0018*/ 	.word	0x00000002
        /*0030*/ 	.string	""
        /*0030*/ 	.string	"ptxas"
        /*0030*/ 	.string	"Cuda compilation tools, release 13.0, V13.0.88"
        /*0030*/ 	.string	"Build cuda_13.0.r13.0/compiler.36424714_0"
        /*0030*/ 	.string	"-arch sm_100a -m 64 "



//--------------------- .note.nv.cuinfo           --------------------------
	.section	.note.nv.cuinfo,"",@"SHT_NOTE"
	.sectionflags	@"SHF_NOTE_NV_CUINFO"
        /*0018*/ 	.short	0x0002
        /*001a*/ 	.short	0x0064
        /*001c*/ 	.short	0x0082
	.zero		2


//--------------------- .nv.info                  --------------------------
	.section	.nv.info,"",@"SHT_CUDA_INFO"
	.align	4


	//----- nvinfo : EIATTR_REGCOUNT
	.align		4
        /*0000*/ 	.byte	0x04, 0x2f
        /*0002*/ 	.short	(.L_19 - .L_18)
	.align		4
.L_18:
        /*0004*/ 	.word	index@(_ZN7cutlass13device_kernelINS_4conv6kernel13ConvUniversalINS1_16ConvProblemShapeILNS1_8OperatorE1ELi3EEENS1_10collective14CollectiveConvINS1_47MainloopSm100TmaUmmaWarpSpecializedImplicitGemmILS5_1ELi8ELi3ELi1ELi2EN4cute5tupleIJNSA_1CILi1EEESD_SD_EEEEENSB_IJNSC_ILi64EEENSC_ILi128EEENSB_IJNSC_ILi32EEEEEEEEENS_10tfloat32_tESL_NSA_8TiledMMAINSA_8MMA_AtomIJNSA_17SM100_MMA_TF32_SSISL_SL_fLi64ELi128ELNSA_4UMMA5MajorE0ELSQ_1ELNSP_7ScaleInE0ELSR_0EEEEEENSA_6LayoutISE_NSB_IJNSC_ILi0EEESV_SV_EEEEENSB_IJNSA_10UnderscoreESY_SY_EEEEENS7_6detail27Sm100ImplicitGemmTileTraitsINSA_20SM90_TMA_LOAD_IM2COLENSA_14ComposedLayoutINSA_7SwizzleILi3ELi4ELi3EEENSA_18smem_ptr_flag_bitsILi32EEENSU_INSB_IJNSC_ILi8EEESI_EEENSB_IJSI_SD_EEEEEEEvEENS12_INSA_13SM90_TMA_LOADENS14_INS15_ILi2ELi5ELi2EEES18_NSU_INSB_IJSI_NSC_ILi4EEEEEENSB_IJSD_SI_EEEEEEEvEEEENS_8epilogue10collective18CollectiveEpilogueINS1O_23Sm100TmaWarpSpecializedILi4ELi2ELi16ELb1ELb0EEEJSK_NSB_IJNSU_ISG_SD_EENSU_ISI_SD_EEEEESL_NSB_IJNSB_IJllllEEESD_SV_EEESL_S1X_NS1O_6fusion15FusionCallbacksIS1S_NS1Y_17LinearCombinationISL_fSL_fLNS_15FloatRoundStyleE2EEESK_S1V_JEEENSA_5SM1004TMEM4LOAD26SM100_TMEM_LOAD_16dp128b8xES13_S1D_NSA_17SM75_U32x4_LDSM_NENSA_21SM90_TMA_STORE_IM2COLES1D_NSA_17SM90_U32x4_STSM_NENSA_39AutoVectorizingCopyWithAssumedAlignmentILi128EEEEEEvvEEEEvNT_6ParamsE)
        /*0008*/ 	.word	0x0000005e


	//----- nvinfo : EIATTR_FRAME_SIZE
	.align		4
.L_19:
        /*000c*/ 	.byte	0x04, 0x11
        /*000e*/ 	.short	(.L_21 - .L_20)
	.align		4
.L_20:
        /*0010*/ 	.word	index@($__internal_2_$__cuda_sm10x_tcgen05_guardrail_trap_unallocated_columns_being_dealloced)
        /*0014*/ 	.word	0x00000008


	//----- nvinfo : EIATTR_FRAME_SIZE
	.align		4
.L_21:
        /*0018*/ 	.byte	0x04, 0x11
        /*001a*/ 	.short	(.L_23 - .L_22)
	.align		4
.L_22:
        /*001c*/ 	.word	index@($__internal_1_$__cuda_sm10x_tcgen05_guardrail_trap_phase_invalid_during_alloc)
        /*0020*/ 	.word	0x00000008


	//----- nvinfo : EIATTR_FRAME_SIZE
	.align		4
.L_23:
        /*0024*/ 	.byte	0x04, 0x11
        /*0026*/ 	.short	(.L_25 - .L_24)
	.align		4
.L_24:
        /*0028*/ 	.word	index@($__internal_0_$__cuda_sm10x_tcgen05_guardrail_trap_col_being_dealloced_not_returned_by_alloc)
        /*002c*/ 	.word	0x00000008


	//----- nvinfo : EIATTR_FRAME_SIZE
	.align		4
.L_25:
        /*0030*/ 	.byte	0x04, 0x11
        /*0032*/ 	.short	(.L_27 - .L_26)
	.align		4
.L_26:
        /*0034*/ 	.word	index@(_ZN7cutlass13device_kernelINS_4conv6kernel13ConvUniversalINS1_16ConvProblemShapeILNS1_8OperatorE1ELi3EEENS1_10collective14CollectiveConvINS1_47MainloopSm100TmaUmmaWarpSpecializedImplicitGemmILS5_1ELi8ELi3ELi1ELi2EN4cute5tupleIJNSA_1CILi1EEESD_SD_EEEEENSB_IJNSC_ILi64EEENSC_ILi128EEENSB_IJNSC_ILi32EEEEEEEEENS_10tfloat32_tESL_NSA_8TiledMMAINSA_8MMA_AtomIJNSA_17SM100_MMA_TF32_SSISL_SL_fLi64ELi128ELNSA_4UMMA5MajorE0ELSQ_1ELNSP_7ScaleInE0ELSR_0EEEEEENSA_6LayoutISE_NSB_IJNSC_ILi0EEESV_SV_EEEEENSB_IJNSA_10UnderscoreESY_SY_EEEEENS7_6detail27Sm100ImplicitGemmTileTraitsINSA_20SM90_TMA_LOAD_IM2COLENSA_14ComposedLayoutINSA_7SwizzleILi3ELi4ELi3EEENSA_18smem_ptr_flag_bitsILi32EEENSU_INSB_IJNSC_ILi8EEESI_EEENSB_IJSI_SD_EEEEEEEvEENS12_INSA_13SM90_TMA_LOADENS14_INS15_ILi2ELi5ELi2EEES18_NSU_INSB_IJSI_NSC_ILi4EEEEEENSB_IJSD_SI_EEEEEEEvEEEENS_8epilogue10collective18CollectiveEpilogueINS1O_23Sm100TmaWarpSpecializedILi4ELi2ELi16ELb1ELb0EEEJSK_NSB_IJNSU_ISG_SD_EENSU_ISI_SD_EEEEESL_NSB_IJNSB_IJllllEEESD_SV_EEESL_S1X_NS1O_6fusion15FusionCallbacksIS1S_NS1Y_17LinearCombinationISL_fSL_fLNS_15FloatRoundStyleE2EEESK_S1V_JEEENSA_5SM1004TMEM4LOAD26SM100_TMEM_LOAD_16dp128b8xES13_S1D_NSA_17SM75_U32x4_LDSM_NENSA_21SM90_TMA_STORE_IM2COLES1D_NSA_17SM90_U32x4_STSM_NENSA_39AutoVectorizingCopyWithAssumedAlignmentILi128EEEEEEvvEEEEvNT_6ParamsE)
        /*0038*/ 	.word	0x00000008


	//----- nvinfo : EIATTR_MIN_STACK_SIZE
	.align		4
.L_27:
        /*003c*/ 	.byte	0x04, 0x12
        /*003e*/ 	.short	(.L_29 - .L_28)
	.align		4
.L_28:
        /*0040*/ 	.word	index@(_ZN7cutlass13device_kernelINS_4conv6kernel13ConvUniversalINS1_16ConvProblemShapeILNS1_8OperatorE1ELi3EEENS1_10collective14CollectiveConvINS1_47MainloopSm100TmaUmmaWarpSpecializedImplicitGemmILS5_1ELi8ELi3ELi1ELi2EN4cute5tupleIJNSA_1CILi1EEESD_SD_EEEEENSB_IJNSC_ILi64EEENSC_ILi128EEENSB_IJNSC_ILi32EEEEEEEEENS_10tfloat32_tESL_NSA_8TiledMMAINSA_8MMA_AtomIJNSA_17SM100_MMA_TF32_SSISL_SL_fLi64ELi128ELNSA_4UMMA5MajorE0ELSQ_1ELNSP_7ScaleInE0ELSR_0EEEEEENSA_6LayoutISE_NSB_IJNSC_ILi0EEESV_SV_EEEEENSB_IJNSA_10UnderscoreESY_SY_EEEEENS7_6detail27Sm100ImplicitGemmTileTraitsINSA_20SM90_TMA_LOAD_IM2COLENSA_14ComposedLayoutINSA_7SwizzleILi3ELi4ELi3EEENSA_18smem_ptr_flag_bitsILi32EEENSU_INSB_IJNSC_ILi8EEESI_EEENSB_IJSI_SD_EEEEEEEvEENS12_INSA_13SM90_TMA_LOADENS14_INS15_ILi2ELi5ELi2EEES18_NSU_INSB_IJSI_NSC_ILi4EEEEEENSB_IJSD_SI_EEEEEEEvEEEENS_8epilogue10collective18CollectiveEpilogueINS1O_23Sm100TmaWarpSpecializedILi4ELi2ELi16ELb1ELb0EEEJSK_NSB_IJNSU_ISG_SD_EENSU_ISI_SD_EEEEESL_NSB_IJNSB_IJllllEEESD_SV_EEESL_S1X_NS1O_6fusion15FusionCallbacksIS1S_NS1Y_17LinearCombinationISL_fSL_fLNS_15FloatRoundStyleE2EEESK_S1V_JEEENSA_5SM1004TMEM4LOAD26SM100_TMEM_LOAD_16dp128b8xES13_S1D_NSA_17SM75_U32x4_LDSM_NENSA_21SM90_TMA_STORE_IM2COLES1D_NSA_17SM90_U32x4_STSM_NENSA_39AutoVectorizingCopyWithAssumedAlignmentILi128EEEEEEvvEEEEvNT_6ParamsE)
        /*0044*/ 	.word	0x00000008
.L_29:


//--------------------- .nv.compat                --------------------------
	.section	.nv.compat,"",@"SHT_CUDA_COMPAT_INFO"
	.align	4
        /*0000*/ 	.byte	0x02, 0x09, 0x01, 0x00, 0x02, 0x02, 0x02, 0x00, 0x02, 0x05, 0x05, 0x00, 0x03, 0x07, 0x01, 0x01
        /*0010*/ 	.byte	0x02, 0x03, 0x01, 0x00, 0x02, 0x06, 0x01, 0x00, 0x04, 0x0b, 0x08, 0x00, 0x09, 0x00, 0x00, 0x00
        /*0020*/ 	.byte	0x00, 0x00, 0x00, 0x00


//--------------------- .nv.info._ZN7cutlass13device_kernelINS_4conv6kernel13ConvUniversalINS1_16ConvProblemShapeILNS1_8OperatorE1ELi3EEENS1_10collective14CollectiveConvINS1_47MainloopSm100TmaUmmaWarpSpecializedImplicitGemmILS5_1ELi8ELi3ELi1ELi2EN4cute5tupleIJNSA_1CILi1EEESD_SD_EEEEENSB_IJNSC_ILi64EEENSC_ILi128EEENSB_IJNSC_ILi32EEEEEEEEENS_10tfloat32_tESL_NSA_8TiledMMAINSA_8MMA_AtomIJNSA_17SM100_MMA_TF32_SSISL_SL_fLi64ELi128ELNSA_4UMMA5MajorE0ELSQ_1ELNSP_7ScaleInE0ELSR_0EEEEEENSA_6LayoutISE_NSB_IJNSC_ILi0EEESV_SV_EEEEENSB_IJNSA_10UnderscoreESY_SY_EEEEENS7_6detail27Sm100ImplicitGemmTileTraitsINSA_20SM90_TMA_LOAD_IM2COLENSA_14ComposedLayoutINSA_7SwizzleILi3ELi4ELi3EEENSA_18smem_ptr_flag_bitsILi32EEENSU_INSB_IJNSC_ILi8EEESI_EEENSB_IJSI_SD_EEEEEEEvEENS12_INSA_13SM90_TMA_LOADENS14_INS15_ILi2ELi5ELi2EEES18_NSU_INSB_IJSI_NSC_ILi4EEEEEENSB_IJSD_SI_EEEEEEEvEEEENS_8epilogue10collective18CollectiveEpilogueINS1O_23Sm100TmaWarpSpecializedILi4ELi2ELi16ELb1ELb0EEEJSK_NSB_IJNSU_ISG_SD_EENSU_ISI_SD_EEEEESL_NSB_IJNSB_IJllllEEESD_SV_EEESL_S1X_NS1O_6fusion15FusionCallbacksIS1S_NS1Y_17LinearCombinationISL_fSL_fLNS_15FloatRoundStyleE2EEESK_S1V_JEEENSA_5SM1004TMEM4LOAD26SM100_TMEM_LOAD_16dp128b8xES13_S1D_NSA_17SM75_U32x4_LDSM_NENSA_21SM90_TMA_STORE_IM2COLES1D_NSA_17SM90_U32x4_STSM_NENSA_39AutoVectorizingCopyWithAssumedAlignmentILi128EEEEEEvvEEEEvNT_6ParamsE --------------------------
	.section	.nv.info._ZN7cutlass13device_kernelINS_4conv6kernel13ConvUniversalINS1_16ConvProblemShapeILNS1_8OperatorE1ELi3EEENS1_10collective14CollectiveConvINS1_47MainloopSm100TmaUmmaWarpSpecializedImplicitGemmILS5_1ELi8ELi3ELi1ELi2EN4cute5tupleIJNSA_1CILi1EEESD_SD_EEEEENSB_IJNSC_ILi64EEENSC_ILi128EEENSB_IJNSC_ILi32EEEEEEEEENS_10tfloat32_tESL_NSA_8TiledMMAINSA_8MMA_AtomIJNSA_17SM100_MMA_TF32_SSISL_SL_fLi64ELi128ELNSA_4UMMA5MajorE0ELSQ_1ELNSP_7ScaleInE0ELSR_0EEEEEENSA_6LayoutISE_NSB_IJNSC_ILi0EEESV_SV_EEEEENSB_IJNSA_10UnderscoreESY_SY_EEEEENS7_6detail27Sm100ImplicitGemmTileTraitsINSA_20SM90_TMA_LOAD_IM2COLENSA_14ComposedLayoutINSA_7SwizzleILi3ELi4ELi3EEENSA_18smem_ptr_flag_bitsILi32EEENSU_INSB_IJNSC_ILi8EEESI_EEENSB_IJSI_SD_EEEEEEEvEENS12_INSA_13SM90_TMA_LOADENS14_INS15_ILi2ELi5ELi2EEES18_NSU_INSB_IJSI_NSC_ILi4EEEEEENSB_IJSD_SI_EEEEEEEvEEEENS_8epilogue10collective18CollectiveEpilogueINS1O_23Sm100TmaWarpSpecializedILi4ELi2ELi16ELb1ELb0EEEJSK_NSB_IJNSU_ISG_SD_EENSU_ISI_SD_EEEEESL_NSB_IJNSB_IJllllEEESD_SV_EEESL_S1X_NS1O_6fusion15FusionCallbacksIS1S_NS1Y_17LinearCombinationISL_fSL_fLNS_15FloatRoundStyleE2EEESK_S1V_JEEENSA_5SM1004TMEM4LOAD26SM100_TMEM_LOAD_16dp128b8xES13_S1D_NSA_17SM75_U32x4_LDSM_NENSA_21SM90_TMA_STORE_IM2COLES1D_NSA_17SM90_U32x4_STSM_NENSA_39AutoVectorizingCopyWithAssumedAlignmentILi128EEEEEEvvEEEEvNT_6ParamsE,"",@"SHT_CUDA_INFO"
	.sectionflags	@""
	.align	4


	//----- nvinfo : EIATTR_CUDA_API_VERSION
	.align		4
        /*0000*/ 	.byte	0x04, 0x37
        /*0002*/ 	.short	(.L_31 - .L_30)
.L_30:
        /*0004*/ 	.word	0x00000082


	//----- nvinfo : EIATTR_KPARAM_INFO
	.align		4
.L_31:
        /*0008*/ 	.byte	0x04, 0x17
        /*000a*/ 	.short	(.L_33 - .L_32)
.L_32:
        /*000c*/ 	.word	0x00000000
        /*0010*/ 	.short	0x0000
        /*0012*/ 	.short	0x0000
        /*0014*/ 	.byte	0x00, 0xf0, 0x01, 0x24


	//----- nvinfo : EIATTR_AT_ENTRY_FRAGMENTS
	.align		4
.L_33:
        /*0018*/ 	.byte	0x04, 0x4f
        /*001a*/ 	.short	(.L_35 - .L_34)


	//   ....[0]....
.L_34:
        /*001c*/ 	.word	0x00000006


	//----- nvinfo : EIATTR_RESERVED_SMEM_USED
	.align		4
.L_35:
        /*0020*/ 	.byte	0x01, 0x41
	.zero		2


	//----- nvinfo : EIATTR_SPARSE_MMA_MASK
	.align		4
        /*0024*/ 	.byte	0x03, 0x50
        /*0026*/ 	.short	0x0000


	//----- nvinfo : EIATTR_TCGEN05_1CTA_USED
	.align		4
        /*0028*/ 	.byte	0x01, 0x51
	.zero		2


	//----- nvinfo : EIATTR_MAXREG_COUNT
	.align		4
        /*002c*/ 	.byte	0x03, 0x1b
        /*002e*/ 	.short	0x00ff


	//----- nvinfo : EIATTR_NUM_BARRIERS
	.align		4
        /*0030*/ 	.byte	0x02, 0x4c
        /*0032*/ 	.byte	0x07
	.zero		1


	//----- nvinfo : EIATTR_EXTERNS
	.align		4
        /*0034*/ 	.byte	0x04, 0x0f
        /*0036*/ 	.short	(.L_37 - .L_36)


	//   ....[0]....
	.align		4
.L_36:
        /*0038*/ 	.word	index@(__assertfail)


	//----- nvinfo : EIATTR_MERCURY_ISA_VERSION
	.align		4
.L_37:
        /*003c*/ 	.byte	0x03, 0x5f
        /*003e*/ 	.short	0x0101


	//----- nvinfo : EIATTR_INT_WARP_WIDE_INSTR_OFFSETS
	.align		4
        /*0040*/ 	.byte	0x04, 0x31
        /*0042*/ 	.short	(.L_39 - .L_38)


	//   ....[0]....
.L_38:
        /*0044*/ 	.word	0x00004200


	//   ....[1]....
        /*0048*/ 	.word	0x00004220


	//   ....[2]....
        /*004c*/ 	.word	0x00004250


	//   ....[3]....
        /*0050*/ 	.word	0x00004fb0


	//   ....[4]....
        /*0054*/ 	.word	0x00005020


	//   ....[5]....
        /*0058*/ 	.word	0x00005130


	//   ....[6]....
        /*005c*/ 	.word	0x000051b0


	//   ....[7]....
        /*0060*/ 	.word	0x000052b0


	//   ....[8]....
        /*0064*/ 	.word	0x00005330


	//   ....[9]....
        /*0068*/ 	.word	0x00005450


	//   ....[10]....
        /*006c*/ 	.word	0x00005560


	//----- nvinfo : EIATTR_COOP_GROUP_MASK_REGIDS
	.align		4
.L_39:
        /*0070*/ 	.byte	0x04, 0x29
        /*0072*/ 	.short	(.L_41 - .L_40)


	//   ....[0]....
.L_40:
        /*0074*/ 	.word	0xffffffff


	//   ....[1]....
        /*0078*/ 	.word	0xffffffff


	//   ....[2]....
        /*007c*/ 	.word	0xffffffff


	//   ....[3]....
        /*0080*/ 	.word	0xffffffff


	//   ....[4]....
        /*0084*/ 	.word	0xffffffff


	//   ....[5]....
        /*0088*/ 	.word	0xffffffff


	//   ....[6]....
        /*008c*/ 	.word	0xffffffff


	//   ....[7]....
        /*0090*/ 	.word	0xffffffff


	//   ....[8]....
        /*0094*/ 	.word	0xffffffff


	//   ....[9]....
        /*0098*/ 	.word	0xffffffff


	//   ....[10]....
        /*009c*/ 	.word	0xffffffff


	//   ....[11]....
        /*00a0*/ 	.word	0xffffffff


	//----- nvinfo : EIATTR_COOP_GROUP_INSTR_OFFSETS
	.align		4
.L_41:
        /*00a4*/ 	.byte	0x04, 0x28
        /*00a6*/ 	.short	(.L_43 - .L_42)


	//   ....[0]....
.L_42:
        /*00a8*/ 	.word	0x00000090


	//   ....[1]....
        /*00ac*/ 	.word	0x000004f0


	//   ....[2]....
        /*00b0*/ 	.word	0x000006e0


	//   ....[3]....
        /*00b4*/ 	.word	0x00000880


	//   ....[4]....
        /*00b8*/ 	.word	0x00000980


	//   ....[5]....
        /*00bc*/ 	.word	0x00000ad0


	//   ....[6]....
        /*00c0*/ 	.word	0x00002650


	//   ....[7]....
        /*00c4*/ 	.word	0x00003530


	//   ....[8]....
        /*00c8*/ 	.word	0x00003740


	//   ....[9]....
        /*00cc*/ 	.word	0x00003770


	//   ....[10]....
        /*00d0*/ 	.word	0x000040e0


	//   ....[11]....
        /*00d4*/ 	.word	0x00004320


	//----- nvinfo : EIATTR_VRC_CTA_INIT_COUNT
	.align		4
.L_43:
        /*00d8*/ 	.byte	0x02, 0x4a
        /*00da*/ 	.byte	0x80
	.zero		1


	//----- nvinfo : EIATTR_SYSCALL_OFFSETS
	.align		4
        /*00dc*/ 	.byte	0x04, 0x46
        /*00de*/ 	.short	(.L_45 - .L_44)


	//   ....[0]....
.L_44:
        /*00e0*/ 	.word	0x000061a0


	//   ....[1]....
        /*00e4*/ 	.word	0x00006290


	//   ....[2]....
        /*00e8*/ 	.word	0x00006c80


	//   ....[3]....
        /*00ec*/ 	.word	0x00007680


	//   ....[4]....
        /*00f0*/ 	.word	0x00008010


	//   ....[5]....
        /*00f4*/ 	.word	0x00008980


	//----- nvinfo : EIATTR_MBARRIER_INSTR_OFFSETS
	.align		4
.L_45:
        /*00f8*/ 	.byte	0x04, 0x39
        /*00fa*/ 	.short	(.L_47 - .L_46)


	//   ....[0]....
.L_46:
        /*00fc*/ 	.word	0x000005d0
        /*0100*/ 	.word	0x000000ff
        /*0104*/ 	.word	0x00000000
        /*0108*/ 	.short	0x0100
        /*010a*/ 	.byte	0x04
	.zero		1


	//   ....[1]....
        /*010c*/ 	.word	0x000005e0
        /*0110*/ 	.word	0x000000ff
        /*0114*/ 	.word	0x00000040
        /*0118*/ 	.short	0x0100
        /*011a*/ 	.byte	0x04
	.zero		1


	//   ....[2]....
        /*011c*/ 	.word	0x000005f0
        /*0120*/ 	.word	0x000000ff
        /*0124*/ 	.word	0x00000008
        /*0128*/ 	.short	0x0100
        /*012a*/ 	.byte	0x04
	.zero		1


	//   ....[3]....
        /*012c*/ 	.word	0x00000600
        /*0130*/ 	.word	0x000000ff
        /*0134*/ 	.word	0x00000048
        /*0138*/ 	.short	0x0100
        /*013a*/ 	.byte	0x04
	.zero		1


	//   ....[4]....
        /*013c*/ 	.word	0x00000610
        /*0140*/ 	.word	0x000000ff
        /*0144*/ 	.word	0x00000010
        /*0148*/ 	.short	0x0100
        /*014a*/ 	.byte	0x04
	.zero		1


	//   ....[5]....
        /*014c*/ 	.word	0x00000620
        /*0150*/ 	.word	0x000000ff
        /*0154*/ 	.word	0x00000050
        /*0158*/ 	.short	0x0100
        /*015a*/ 	.byte	0x04
	.zero		1


	//   ....[6]....
        /*015c*/ 	.word	0x00000630
        /*0160*/ 	.word	0x000000ff
        /*0164*/ 	.word	0x00000018
        /*0168*/ 	.short	0x0100
        /*016a*/ 	.byte	0x04
	.zero		1


	//   ....[7]....
        /*016c*/ 	.word	0x00000640
        /*0170*/ 	.word	0x000000ff
        /*0174*/ 	.word	0x00000058
        /*0178*/ 	.short	0x0100
        /*017a*/ 	.byte	0x04
	.zero		1


	//   ....[8]....
        /*017c*/ 	.word	0x00000650
        /*0180*/ 	.word	0x000000ff
        /*0184*/ 	.word	0x00000020
        /*0188*/ 	.short	0x0100
        /*018a*/ 	.byte	0x04
	.zero		1


	//   ....[9]....
        /*018c*/ 	.word	0x00000660
        /*0190*/ 	.word	0x000000ff
        /*0194*/ 	.word	0x00000060
        /*0198*/ 	.short	0x0100
        /*019a*/ 	.byte	0x04
	.zero		1


	//   ....[10]....
        /*019c*/ 	.word	0x00000670
        /*01a0*/ 	.word	0x000000ff
        /*01a4*/ 	.word	0x00000028
        /*01a8*/ 	.short	0x0100
        /*01aa*/ 	.byte	0x04
	.zero		1


	//   ....[11]....
        /*01ac*/ 	.word	0x00000680
        /*01b0*/ 	.word	0x000000ff
        /*01b4*/ 	.word	0x00000068
        /*01b8*/ 	.short	0x0100
        /*01ba*/ 	.byte	0x04
	.zero		1


	//   ....[12]....
        /*01bc*/ 	.word	0x00000690
        /*01c0*/ 	.word	0x000000ff
        /*01c4*/ 	.word	0x00000030
        /*01c8*/ 	.short	0x0100
        /*01ca*/ 	.byte	0x04
	.zero		1


	//   ....[13]....
        /*01cc*/ 	.word	0x000006a0
        /*01d0*/ 	.word	0x000000ff
        /*01d4*/ 	.word	0x00000070
        /*01d8*/ 	.short	0x0100
        /*01da*/ 	.byte	0x04
	.zero		1


	//   ....[14]....
        /*01dc*/ 	.word	0x000006b0
        /*01e0*/ 	.word	0x000000ff
        /*01e4*/ 	.word	0x00000038
        /*01e8*/ 	.short	0x0100
        /*01ea*/ 	.byte	0x04
	.zero		1


	//   ....[15]....
        /*01ec*/ 	.word	0x000006c0
        /*01f0*/ 	.word	0x000000ff
        /*01f4*/ 	.word	0x00000078
        /*01f8*/ 	.short	0x0100
        /*01fa*/ 	.byte	0x04
	.zero		1


	//   ....[16]....
        /*01fc*/ 	.word	0x000007f0
        /*0200*/ 	.word	0x000000ff
        /*0204*/ 	.word	0x00000080
        /*0208*/ 	.short	0x0100
        /*020a*/ 	.byte	0x04
	.zero		1


	//   ....[17]....
        /*020c*/ 	.word	0x00000800
        /*0210*/ 	.word	0x000000ff
        /*0214*/ 	.word	0x000000a0
        /*0218*/ 	.short	0x0100
        /*021a*/ 	.byte	0x04
	.zero		1


	//   ....[18]....
        /*021c*/ 	.word	0x00000810
        /*0220*/ 	.word	0x000000ff
        /*0224*/ 	.word	0x00000088
        /*0228*/ 	.short	0x0100
        /*022a*/ 	.byte	0x04
	.zero		1


	//   ....[19]....
        /*022c*/ 	.word	0x00000820
        /*0230*/ 	.word	0x000000ff
        /*0234*/ 	.word	0x000000a8
        /*0238*/ 	.short	0x0100
        /*023a*/ 	.byte	0x04
	.zero		1


	//   ....[20]....
        /*023c*/ 	.word	0x00000830
        /*0240*/ 	.word	0x000000ff
        /*0244*/ 	.word	0x00000090
        /*0248*/ 	.short	0x0100
        /*024a*/ 	.byte	0x04
	.zero		1


	//   ....[21]....
        /*024c*/ 	.word	0x00000840
        /*0250*/ 	.word	0x000000ff
        /*0254*/ 	.word	0x000000b0
        /*0258*/ 	.short	0x0100
        /*025a*/ 	.byte	0x04
	.zero		1


	//   ....[22]....
        /*025c*/ 	.word	0x00000850
        /*0260*/ 	.word	0x000000ff
        /*0264*/ 	.word	0x00000098
        /*0268*/ 	.short	0x0100
        /*026a*/ 	.byte	0x04
	.zero		1


	//   ....[23]....
        /*026c*/ 	.word	0x00000860
        /*0270*/ 	.word	0x000000ff
        /*0274*/ 	.word	0x000000b8
        /*0278*/ 	.short	0x0100
        /*027a*/ 	.byte	0x04
	.zero		1


	//   ....[24]....
        /*027c*/ 	.word	0x00000950
        /*0280*/ 	.word	0x000000ff
        /*0284*/ 	.word	0x000000c0
        /*0288*/ 	.short	0x0100
        /*028a*/ 	.byte	0x06
	.zero		1


	//   ....[25]....
        /*028c*/ 	.word	0x00000960
        /*0290*/ 	.word	0x000000ff
        /*0294*/ 	.word	0x000000c8
        /*0298*/ 	.short	0x0100
        /*029a*/ 	.byte	0x06
	.zero		1


	//   ....[26]....
        /*029c*/ 	.word	0x00000aa0
        /*02a0*/ 	.word	0x000000ff
        /*02a4*/ 	.word	0x000000d0
        /*02a8*/ 	.short	0x0100
        /*02aa*/ 	.byte	0x06
	.zero		1


	//   ....[27]....
        /*02ac*/ 	.word	0x00000ab0
        /*02b0*/ 	.word	0x000000ff
        /*02b4*/ 	.word	0x000000d8
        /*02b8*/ 	.short	0x0100
        /*02ba*/ 	.byte	0x06
	.zero		1


	//   ....[28]....
        /*02bc*/ 	.word	0x00000c00
        /*02c0*/ 	.word	0x000000ff
        /*02c4*/ 	.word	0x000000e0
        /*02c8*/ 	.short	0x0100
        /*02ca*/ 	.byte	0x04
	.zero		1


	//   ....[29]....
        /*02cc*/ 	.word	0x00000c10
        /*02d0*/ 	.word	0x000000ff
        /*02d4*/ 	.word	0x000000f0
        /*02d8*/ 	.short	0x0100
        /*02da*/ 	.byte	0x04
	.zero		1


	//   ....[30]....
        /*02dc*/ 	.word	0x00000c20
        /*02e0*/ 	.word	0x000000ff
        /*02e4*/ 	.word	0x000000e8
        /*02e8*/ 	.short	0x0100
        /*02ea*/ 	.byte	0x04
	.zero		1


	//   ....[31]....
        /*02ec*/ 	.word	0x00000c30
        /*02f0*/ 	.word	0x000000ff
        /*02f4*/ 	.word	0x000000f8
        /*02f8*/ 	.short	0x0100
        /*02fa*/ 	.byte	0x04
	.zero		1


	//   ....[32]....
        /*02fc*/ 	.word	0x000015c0
        /*0300*/ 	.word	0x000000ff
        /*0304*/ 	.word	0x00000040
        /*0308*/ 	.short	0x010a
        /*030a*/ 	.byte	0x04
	.zero		1


	//   ....[33]....
        /*030c*/ 	.word	0x00001910
        /*0310*/ 	.word	0x000000ff
        /*0314*/ 	.word	0x00000040
        /*0318*/ 	.short	0x010a
        /*031a*/ 	.byte	0x21
	.zero		1


	//   ....[34]....
        /*031c*/ 	.word	0x00001a80
        /*0320*/ 	.word	0x000000ff
        /*0324*/ 	.word	0x00000040
        /*0328*/ 	.short	0x010a
        /*032a*/ 	.byte	0x08
	.zero		1


	//   ....[35]....
        /*032c*/ 	.word	0x00001df0
        /*0330*/ 	.word	0x000000ff
        /*0334*/ 	.word	0x000000c8
        /*0338*/ 	.short	0x0101
        /*033a*/ 	.byte	0x3a
	.zero		1


	//   ....[36]....
        /*033c*/ 	.word	0x00001e20
        /*0340*/ 	.word	0x000000ff
        /*0344*/ 	.word	0x00000040
        /*0348*/ 	.short	0x010a
        /*034a*/ 	.byte	0x04
	.zero		1


	//   ....[37]....
        /*034c*/ 	.word	0x00002130
        /*0350*/ 	.word	0x000000ff
        /*0354*/ 	.word	0x00000040
        /*0358*/ 	.short	0x010a
        /*035a*/ 	.byte	0x09
	.zero		1


	//   ....[38]....
        /*035c*/ 	.word	0x000022a0
        /*0360*/ 	.word	0x000000ff
        /*0364*/ 	.word	0x00000040
        /*0368*/ 	.short	0x010a
        /*036a*/ 	.byte	0x08
	.zero		1


	//   ....[39]....
        /*036c*/ 	.word	0x00002660
        /*0370*/ 	.word	0x000000ff
        /*0374*/ 	.word	0x000000d0
        /*0378*/ 	.short	0x010a
        /*037a*/ 	.byte	0x3a
	.zero		1


	//   ....[40]....
        /*037c*/ 	.word	0x00002720
        /*0380*/ 	.word	0x000000ff
        /*0384*/ 	.word	0x00000000
        /*0388*/ 	.short	0x0101
        /*038a*/ 	.byte	0x04
	.zero		1


	//   ....[41]....
        /*038c*/ 	.word	0x00002d20
        /*0390*/ 	.word	0x000000ff
        /*0394*/ 	.word	0x00000000
        /*0398*/ 	.short	0x010a
        /*039a*/ 	.byte	0x04
	.zero		1


	//   ....[42]....
        /*039c*/ 	.word	0x00002dc0
        /*03a0*/ 	.word	0x000000ff
        /*03a4*/ 	.word	0x00000000
        /*03a8*/ 	.short	0x010a
        /*03aa*/ 	.byte	0x05
	.zero		1


	//   ....[43]....
        /*03ac*/ 	.word	0x00002e60
        /*03b0*/ 	.word	0x000000ff
        /*03b4*/ 	.word	0x00000000
        /*03b8*/ 	.short	0x010a
        /*03ba*/ 	.byte	0x05
	.zero		1


	//   ....[44]....
        /*03bc*/ 	.word	0x00002f00
        /*03c0*/ 	.word	0x000000ff
        /*03c4*/ 	.word	0x00000000
        /*03c8*/ 	.short	0x010a
        /*03ca*/ 	.byte	0x05
	.zero		1


	//   ....[45]....
        /*03cc*/ 	.word	0x00002fa0
        /*03d0*/ 	.word	0x000000ff
        /*03d4*/ 	.word	0x00000000
        /*03d8*/ 	.short	0x010a
        /*03da*/ 	.byte	0x05
	.zero		1


	//   ....[46]....
        /*03dc*/ 	.word	0x00003040
        /*03e0*/ 	.word	0x000000ff
        /*03e4*/ 	.word	0x00000000
        /*03e8*/ 	.short	0x010a
        /*03ea*/ 	.byte	0x05
	.zero		1


	//   ....[47]....
        /*03ec*/ 	.word	0x000030e0
        /*03f0*/ 	.word	0x000000ff
        /*03f4*/ 	.word	0x00000000
        /*03f8*/ 	.short	0x010a
        /*03fa*/ 	.byte	0x05
	.zero		1


	//   ....[48]....
        /*03fc*/ 	.word	0x00003190
        /*0400*/ 	.word	0x00000000
        /*0404*/ 	.word	0x00000000
        /*0408*/ 	.short	0x010a
        /*040a*/ 	.byte	0xff
	.zero		1


	//   ....[49]....
        /*040c*/ 	.word	0x000032e0
        /*0410*/ 	.word	0x000000ff
        /*0414*/ 	.word	0x000000d8
        /*0418*/ 	.short	0x010a
        /*041a*/ 	.byte	0x04
	.zero		1


	//   ....[50]....
        /*041c*/ 	.word	0x00003380
        /*0420*/ 	.word	0x000000ff
        /*0424*/ 	.word	0x000000d0
        /*0428*/ 	.short	0x010a
        /*042a*/ 	.byte	0x04
	.zero		1


	//   ....[51]....
        /*042c*/ 	.word	0x00003420
        /*0430*/ 	.word	0x000000ff
        /*0434*/ 	.word	0x00000000
        /*0438*/ 	.short	0x0101
        /*043a*/ 	.byte	0x05
	.zero		1


	//   ....[52]....
        /*043c*/ 	.word	0x00003460
        /*0440*/ 	.word	0x000000ff
        /*0444*/ 	.word	0x000000d8
        /*0448*/ 	.short	0x0106
        /*044a*/ 	.byte	0x04
	.zero		1


	//   ....[53]....
        /*044c*/ 	.word	0x000034a0
        /*0450*/ 	.word	0x00000000
        /*0454*/ 	.word	0x000000d8
        /*0458*/ 	.short	0x010a
        /*045a*/ 	.byte	0xff
	.zero		1


	//   ....[54]....
        /*045c*/ 	.word	0x00003a10
        /*0460*/ 	.word	0x000000ff
        /*0464*/ 	.word	0x000000d0
        /*0468*/ 	.short	0x010a
        /*046a*/ 	.byte	0x14
	.zero		1


	//   ....[55]....
        /*046c*/ 	.word	0x00003ac0
        /*0470*/ 	.word	0x000000ff
        /*0474*/ 	.word	0x00000000
        /*0478*/ 	.short	0x0101
        /*047a*/ 	.byte	0x19
	.zero		1


	//   ....[56]....
        /*047c*/ 	.word	0x00003ad0
        /*0480*/ 	.word	0x000000ff
        /*0484*/ 	.word	0x000000f0
        /*0488*/ 	.short	0x010a
        /*048a*/ 	.byte	0x18
	.zero		1


	//   ....[57]....
        /*048c*/ 	.word	0x00003b70
        /*0490*/ 	.word	0x000000ff
        /*0494*/ 	.word	0x00000000
        /*0498*/ 	.short	0x010a
        /*049a*/ 	.byte	0x04
	.zero		1


	//   ....[58]....
        /*049c*/ 	.word	0x00003bc0
        /*04a0*/ 	.word	0x000000ff
        /*04a4*/ 	.word	0x00000000
        /*04a8*/ 	.short	0x010a
        /*04aa*/ 	.byte	0x12
	.zero		1


	//   ....[59]....
        /*04ac*/ 	.word	0x00003d10
        /*04b0*/ 	.word	0x000000ff
        /*04b4*/ 	.word	0x00000000
        /*04b8*/ 	.short	0x010a
        /*04ba*/ 	.byte	0x05
	.zero		1


	//   ....[60]....
        /*04bc*/ 	.word	0x00004030
        /*04c0*/ 	.word	0x000000ff
        /*04c4*/ 	.word	0x00000000
        /*04c8*/ 	.short	0x010a
        /*04ca*/ 	.byte	0x04
	.zero		1


	//   ....[61]....
        /*04cc*/ 	.word	0x000040c0
        /*04d0*/ 	.word	0x000000ff
        /*04d4*/ 	.word	0x00000000
        /*04d8*/ 	.short	0x010a
        /*04da*/ 	.byte	0x04
	.zero		1


	//   ....[62]....
        /*04dc*/ 	.word	0x00004690
        /*04e0*/ 	.word	0x000000ff
        /*04e4*/ 	.word	0x000000d0
        /*04e8*/ 	.short	0x010a
        /*04ea*/ 	.byte	0x14
	.zero		1


	//   ....[63]....
        /*04ec*/ 	.word	0x00004720
        /*04f0*/ 	.word	0x000000ff
        /*04f4*/ 	.word	0x00000000
        /*04f8*/ 	.short	0x0101
        /*04fa*/ 	.byte	0x2e
	.zero		1


	//   ....[64]....
        /*04fc*/ 	.word	0x00004c50
        /*0500*/ 	.word	0x000000ff
        /*0504*/ 	.word	0x000000c8
        /*0508*/ 	.short	0x010a
        /*050a*/ 	.byte	0x14
	.zero		1


	//   ....[65]....
        /*050c*/ 	.word	0x00004df0
        /*0510*/ 	.word	0x000000ff
        /*0514*/ 	.word	0x000000a0
        /*0518*/ 	.short	0x010a
        /*051a*/ 	.byte	0x14
	.zero		1


	//   ....[66]....
        /*051c*/ 	.word	0x000050c0
        /*0520*/ 	.word	0x000000ff
        /*0524*/ 	.word	0x00000080
        /*0528*/ 	.short	0x010b
        /*052a*/ 	.byte	0x14
	.zero		1


	//   ....[67]....
        /*052c*/ 	.word	0x000050d0
        /*0530*/ 	.word	0x000000ff
        /*0534*/ 	.word	0x00000000
        /*0538*/ 	.short	0x0101
        /*053a*/ 	.byte	0x32
	.zero		1


	//   ....[68]....
        /*053c*/ 	.word	0x000050f0
        /*0540*/ 	.word	0x000000ff
        /*0544*/ 	.word	0x000000a8
        /*0548*/ 	.short	0x010a
        /*054a*/ 	.byte	0x14
	.zero		1


	//   ....[69]....
        /*054c*/ 	.word	0x00005240
        /*0550*/ 	.word	0x000000ff
        /*0554*/ 	.word	0x00000088
        /*0558*/ 	.short	0x010b
        /*055a*/ 	.byte	0x14
	.zero		1


	//   ....[70]....
        /*055c*/ 	.word	0x00005250
        /*0560*/ 	.word	0x000000ff
        /*0564*/ 	.word	0x00000000
        /*0568*/ 	.short	0x0101
        /*056a*/ 	.byte	0x31
	.zero		1


	//   ....[71]....
        /*056c*/ 	.word	0x00005270
        /*0570*/ 	.word	0x000000ff
        /*0574*/ 	.word	0x000000b0
        /*0578*/ 	.short	0x010a
        /*057a*/ 	.byte	0x14
	.zero		1


	//   ....[72]....
        /*057c*/ 	.word	0x000053c0
        /*0580*/ 	.word	0x000000ff
        /*0584*/ 	.word	0x00000090
        /*0588*/ 	.short	0x010b
        /*058a*/ 	.byte	0x14
	.zero		1


	//   ....[73]....
        /*058c*/ 	.word	0x000053d0
        /*0590*/ 	.word	0x000000ff
        /*0594*/ 	.word	0x00000000
        /*0598*/ 	.short	0x0101
        /*059a*/ 	.byte	0x30
	.zero		1


	//   ....[74]....
        /*059c*/ 	.word	0x000053f0
        /*05a0*/ 	.word	0x000000ff
        /*05a4*/ 	.word	0x000000b8
        /*05a8*/ 	.short	0x010a
        /*05aa*/ 	.byte	0x14
	.zero		1


	//   ....[75]....
        /*05ac*/ 	.word	0x000055d0
        /*05b0*/ 	.word	0x000000ff
        /*05b4*/ 	.word	0x00000098
        /*05b8*/ 	.short	0x010b
        /*05ba*/ 	.byte	0x14
	.zero		1


	//   ....[76]....
        /*05bc*/ 	.word	0x000055e0
        /*05c0*/ 	.word	0x000000ff
        /*05c4*/ 	.word	0x00000000
        /*05c8*/ 	.short	0x0101
        /*05ca*/ 	.byte	0x2f
	.zero		1


	//   ....[77]....
        /*05cc*/ 	.word	0x00005610
        /*05d0*/ 	.word	0x000000ff
        /*05d4*/ 	.word	0x000000a0
        /*05d8*/ 	.short	0x010a
        /*05da*/ 	.byte	0x14
	.zero		1


	//   ....[78]....
        /*05dc*/ 	.word	0x00005630
        /*05e0*/ 	.word	0x000000ff
        /*05e4*/ 	.word	0x000000a8
        /*05e8*/ 	.short	0x010a
        /*05ea*/ 	.byte	0x14
	.zero		1


	//   ....[79]....
        /*05ec*/ 	.word	0x00005650
        /*05f0*/ 	.word	0x000000ff
        /*05f4*/ 	.word	0x000000b0
        /*05f8*/ 	.short	0x010a
        /*05fa*/ 	.byte	0x14
	.zero		1


	//   ....[80]....
        /*05fc*/ 	.word	0x00005690
        /*0600*/ 	.word	0x00000000
        /*0604*/ 	.word	0x000000b8
        /*0608*/ 	.short	0x010a
        /*060a*/ 	.byte	0xff
	.zero		1


	//   ....[81]....
        /*060c*/ 	.word	0x00005a50
        /*0610*/ 	.word	0x000000ff
        /*0614*/ 	.word	0x000000d0
        /*0618*/ 	.short	0x010a
        /*061a*/ 	.byte	0x31
	.zero		1


	//   ....[82]....
        /*061c*/ 	.word	0x00005b20
        /*0620*/ 	.word	0x000000ff
        /*0624*/ 	.word	0x00000000
        /*0628*/ 	.short	0x0101
        /*062a*/ 	.byte	0x04
	.zero		1


	//   ....[83]....
        /*062c*/ 	.word	0x00006780
        /*0630*/ 	.word	0x000000ff
        /*0634*/ 	.word	0x00000080
        /*0638*/ 	.short	0x010a
        /*063a*/ 	.byte	0x31
	.zero		1


	//   ....[84]....
        /*063c*/ 	.word	0x00006830
        /*0640*/ 	.word	0x00000054
        /*0644*/ 	.word	0x000000e0
        /*0648*/ 	.short	0x010a
        /*064a*/ 	.byte	0xff
	.zero		1


	//   ....[85]....
        /*064c*/ 	.word	0x00006a80
        /*0650*/ 	.word	0x000000ff
        /*0654*/ 	.word	0x00000080
        /*0658*/ 	.short	0x010a
        /*065a*/ 	.byte	0x31
	.zero		1


	//   ....[86]....
        /*065c*/ 	.word	0x00006b60
        /*0660*/ 	.word	0x00000054
        /*0664*/ 	.word	0x000000e0
        /*0668*/ 	.short	0x010a
        /*066a*/ 	.byte	0xff
	.zero		1


	//   ....[87]....
        /*066c*/ 	.word	0x000073b0
        /*0670*/ 	.word	0x00000000
        /*0674*/ 	.word	0x00000000
        /*0678*/ 	.short	0x0101
        /*067a*/ 	.byte	0xff
	.zero		1


	//   ....[88]....
        /*067c*/ 	.word	0x000073c0
        /*0680*/ 	.word	0x00000002
        /*0684*/ 	.word	0x00000080
        /*0688*/ 	.short	0x010a
        /*068a*/ 	.byte	0xff
	.zero		1


	//   ....[89]....
        /*068c*/ 	.word	0x00007480
        /*0690*/ 	.word	0x00000002
        /*0694*/ 	.word	0x00000080
        /*0698*/ 	.short	0x010a
        /*069a*/ 	.byte	0xff
	.zero		1


	//   ....[90]....
        /*069c*/ 	.word	0x00007d40
        /*06a0*/ 	.word	0x00000002
        /*06a4*/ 	.word	0x00000000
        /*06a8*/ 	.short	0x0101
        /*06aa*/ 	.byte	0xff
	.zero		1


	//   ....[91]....
        /*06ac*/ 	.word	0x00007d60
        /*06b0*/ 	.word	0x00000000
        /*06b4*/ 	.word	0x00000080
        /*06b8*/ 	.short	0x010a
        /*06ba*/ 	.byte	0xff
	.zero		1


	//   ....[92]....
        /*06bc*/ 	.word	0x00007e10
        /*06c0*/ 	.word	0x00000000
        /*06c4*/ 	.word	0x00000080
        /*06c8*/ 	.short	0x010a
        /*06ca*/ 	.byte	0xff
	.zero		1


	//   ....[93]....
        /*06cc*/ 	.word	0x000086c0
        /*06d0*/ 	.word	0x00000010
        /*06d4*/ 	.word	0x00000000
        /*06d8*/ 	.short	0x0101
        /*06da*/ 	.byte	0xff
	.zero		1


	//   ....[94]....
        /*06dc*/ 	.word	0x000086e0
        /*06e0*/ 	.word	0x00000002
        /*06e4*/ 	.word	0x00000080
        /*06e8*/ 	.short	0x010a
        /*06ea*/ 	.byte	0xff
	.zero		1


	//   ....[95]....
        /*06ec*/ 	.word	0x00008790
        /*06f0*/ 	.word	0x00000002
        /*06f4*/ 	.word	0x00000080
        /*06f8*/ 	.short	0x010a
        /*06fa*/ 	.byte	0xff
	.zero		1


	//   ....[96]....
        /*06fc*/ 	.word	0x00008d60
        /*0700*/ 	.word	0x000000ff
        /*0704*/ 	.word	0x00000000
        /*0708*/ 	.short	0x0101
        /*070a*/ 	.byte	0x04
	.zero		1


	//   ....[97]....
        /*070c*/ 	.word	0x000090a0
        /*0710*/ 	.word	0x00000000
        /*0714*/ 	.word	0x00000000
        /*0718*/ 	.short	0x0101
        /*071a*/ 	.byte	0xff
	.zero		1


	//   ....[98]....
        /*071c*/ 	.word	0x00009310
        /*0720*/ 	.word	0x000000ff
        /*0724*/ 	.word	0x00000000
        /*0728*/ 	.short	0x0101
        /*072a*/ 	.byte	0x04
	.zero		1


	//   ....[99]....
        /*072c*/ 	.word	0x00009340
        /*0730*/ 	.word	0x00000000
        /*0734*/ 	.word	0x00000040
        /*0738*/ 	.short	0x010a
        /*073a*/ 	.byte	0xff
	.zero		1


	//   ....[100]....
        /*073c*/ 	.word	0x000093a0
        /*0740*/ 	.word	0x00000000
        /*0744*/ 	.word	0x00000040
        /*0748*/ 	.short	0x010a
        /*074a*/ 	.byte	0xff
	.zero		1


	//   ....[101]....
        /*074c*/ 	.word	0x00009400
        /*0750*/ 	.word	0x00000000
        /*0754*/ 	.word	0x000000d0
        /*0758*/ 	.short	0x010a
        /*075a*/ 	.byte	0xff
	.zero		1


	//   ....[102]....
        /*075c*/ 	.word	0x00009460
        /*0760*/ 	.word	0x00000000
        /*0764*/ 	.word	0x00000000
        /*0768*/ 	.short	0x010a
        /*076a*/ 	.byte	0xff
	.zero		1


	//   ....[103]....
        /*076c*/ 	.word	0x000094c0
        /*0770*/ 	.word	0x00000000
        /*0774*/ 	.word	0x00000000
        /*0778*/ 	.short	0x010a
        /*077a*/ 	.byte	0xff
	.zero		1


	//   ....[104]....
        /*077c*/ 	.word	0x00009520
        /*0780*/ 	.word	0x00000000
        /*0784*/ 	.word	0x00000000
        /*0788*/ 	.short	0x010a
        /*078a*/ 	.byte	0xff
	.zero		1


	//   ....[105]....
        /*078c*/ 	.word	0x00009580
        /*0790*/ 	.word	0x00000000
        /*0794*/ 	.word	0x00000000
        /*0798*/ 	.short	0x010a
        /*079a*/ 	.byte	0xff
	.zero		1


	//   ....[106]....
        /*079c*/ 	.word	0x000095e0
        /*07a0*/ 	.word	0x00000000
        /*07a4*/ 	.word	0x00000000
        /*07a8*/ 	.short	0x010a
        /*07aa*/ 	.byte	0xff
	.zero		1


	//   ....[107]....
        /*07ac*/ 	.word	0x00009640
        /*07b0*/ 	.word	0x00000000
        /*07b4*/ 	.word	0x00000000
        /*07b8*/ 	.short	0x010a
        /*07ba*/ 	.byte	0xff
	.zero		1


	//   ....[108]....
        /*07bc*/ 	.word	0x000096a0
        /*07c0*/ 	.word	0x00000000
        /*07c4*/ 	.word	0x00000000
        /*07c8*/ 	.short	0x010a
        /*07ca*/ 	.byte	0xff
	.zero		1


	//   ....[109]....
        /*07cc*/ 	.word	0x00009700
        /*07d0*/ 	.word	0x00000004
        /*07d4*/ 	.word	0x000000d8
        /*07d8*/ 	.short	0x010a
        /*07da*/ 	.byte	0xff
	.zero		1


	//   ....[110]....
        /*07dc*/ 	.word	0x00009760
        /*07e0*/ 	.word	0x00000004
        /*07e4*/ 	.word	0x000000d0
        /*07e8*/ 	.short	0x010a
        /*07ea*/ 	.byte	0xff
	.zero		1


	//   ....[111]....
        /*07ec*/ 	.word	0x000097c0
        /*07f0*/ 	.word	0x00000000
        /*07f4*/ 	.word	0x000000d0
        /*07f8*/ 	.short	0x010a
        /*07fa*/ 	.byte	0xff
	.zero		1


	//   ....[112]....
        /*07fc*/ 	.word	0x00009820
        /*0800*/ 	.word	0x00000000
        /*0804*/ 	.word	0x000000f0
        /*0808*/ 	.short	0x010a
        /*080a*/ 	.byte	0xff
	.zero		1


	//   ....[113]....
        /*080c*/ 	.word	0x00009880
        /*0810*/ 	.word	0x00000000
        /*0814*/ 	.word	0x00000000
        /*0818*/ 	.short	0x010a
        /*081a*/ 	.byte	0xff
	.zero		1


	//   ....[114]....
        /*081c*/ 	.word	0x000098e0
        /*0820*/ 	.word	0x00000000
        /*0824*/ 	.word	0x00000000
        /*0828*/ 	.short	0x010a
        /*082a*/ 	.byte	0xff
	.zero		1


	//   ....[115]....
        /*082c*/ 	.word	0x00009940
        /*0830*/ 	.word	0x00000000
        /*0834*/ 	.word	0x00000000
        /*0838*/ 	.short	0x010a
        /*083a*/ 	.byte	0xff
	.zero		1


	//   ....[116]....
        /*083c*/ 	.word	0x000099a0
        /*0840*/ 	.word	0x00000000
        /*0844*/ 	.word	0x000000d0
        /*0848*/ 	.short	0x010a
        /*084a*/ 	.byte	0xff
	.zero		1


	//   ....[117]....
        /*084c*/ 	.word	0x00009a00
        /*0850*/ 	.word	0x00000000
        /*0854*/ 	.word	0x000000c8
        /*0858*/ 	.short	0x010a
        /*085a*/ 	.byte	0xff
	.zero		1


	//   ....[118]....
        /*085c*/ 	.word	0x00009a60
        /*0860*/ 	.word	0x00000002
        /*0864*/ 	.word	0x000000a0
        /*0868*/ 	.short	0x010a
        /*086a*/ 	.byte	0xff
	.zero		1


	//   ....[119]....
        /*086c*/ 	.word	0x00009ac0
        /*0870*/ 	.word	0x00000002
        /*0874*/ 	.word	0x000000a8
        /*0878*/ 	.short	0x010a
        /*087a*/ 	.byte	0xff
	.zero		1


	//   ....[120]....
        /*087c*/ 	.word	0x00009b20
        /*0880*/ 	.word	0x00000002
        /*0884*/ 	.word	0x000000b0
        /*0888*/ 	.short	0x010a
        /*088a*/ 	.byte	0xff
	.zero		1


	//   ....[121]....
        /*088c*/ 	.word	0x00009b80
        /*0890*/ 	.word	0x00000000
        /*0894*/ 	.word	0x000000b8
        /*0898*/ 	.short	0x010a
        /*089a*/ 	.byte	0xff
	.zero		1


	//   ....[122]....
        /*089c*/ 	.word	0x00009be0
        /*08a0*/ 	.word	0x00000000
        /*08a4*/ 	.word	0x000000a0
        /*08a8*/ 	.short	0x010a
        /*08aa*/ 	.byte	0xff
	.zero		1


	//   ....[123]....
        /*08ac*/ 	.word	0x00009c40
        /*08b0*/ 	.word	0x00000000
        /*08b4*/ 	.word	0x000000a8
        /*08b8*/ 	.short	0x010a
        /*08ba*/ 	.byte	0xff
	.zero		1


	//   ....[124]....
        /*08bc*/ 	.word	0x00009ca0
        /*08c0*/ 	.word	0x00000000
        /*08c4*/ 	.word	0x000000b0
        /*08c8*/ 	.short	0x010a
        /*08ca*/ 	.byte	0xff
	.zero		1


	//   ....[125]....
        /*08cc*/ 	.word	0x00009d00
        /*08d0*/ 	.word	0x00000000
        /*08d4*/ 	.word	0x000000d0
        /*08d8*/ 	.short	0x010a
        /*08da*/ 	.byte	0xff
	.zero		1


	//   ....[126]....
        /*08dc*/ 	.word	0x00009d60
        /*08e0*/ 	.word	0x00000002
        /*08e4*/ 	.word	0x00000080
        /*08e8*/ 	.short	0x010a
        /*08ea*/ 	.byte	0xff
	.zero		1


	//   ....[127]....
        /*08ec*/ 	.word	0x00009db0
        /*08f0*/ 	.word	0x00000054
        /*08f4*/ 	.word	0x000000e0
        /*08f8*/ 	.short	0x010a
        /*08fa*/ 	.byte	0xff
	.zero		1


	//   ....[128]....
        /*08fc*/ 	.word	0x00009e00
        /*0900*/ 	.word	0x00000002
        /*0904*/ 	.word	0x00000080
        /*0908*/ 	.short	0x010a
        /*090a*/ 	.byte	0xff
	.zero		1


	//   ....[129]....
        /*090c*/ 	.word	0x00009e50
        /*0910*/ 	.word	0x00000000
        /*0914*/ 	.word	0x00000080
        /*0918*/ 	.short	0x010a
        /*091a*/ 	.byte	0xff
	.zero		1


	//   ....[130]....
        /*091c*/ 	.word	0x00009ea0
        /*0920*/ 	.word	0x00000002
        /*0924*/ 	.word	0x00000080
        /*0928*/ 	.short	0x010a
        /*092a*/ 	.byte	0xff
	.zero		1


	//----- nvinfo : EIATTR_NUM_MBARRIERS
	.align		4
.L_47:
        /*092c*/ 	.byte	0x03, 0x38
        /*092e*/ 	.short	0x0020


	//----- nvinfo : EIATTR_EXIT_INSTR_OFFSETS
	.align		4
        /*0930*/ 	.byte	0x04, 0x1c
        /*0932*/ 	.short	(.L_49 - .L_48)


	//   ....[0]....
.L_48:
        /*0934*/ 	.word	0x000031c0


	//   ....[1]....
        /*0938*/ 	.word	0x00003470


	//   ....[2]....
        /*093c*/ 	.word	0x000034d0


	//   ....[3]....
        /*0940*/ 	.word	0x00004330


	//   ....[4]....
        /*0944*/ 	.word	0x000056c0


	//   ....[5]....
        /*0948*/ 	.word	0x00005700


	//   ....[6]....
        /*094c*/ 	.word	0x000091f0


	//   ....[7]....
        /*0950*/ 	.word	0x00009270


	//   ....[8]....
        /*0954*/ 	.word	0x000092a0


	//   ....[9]....
        /*0958*/ 	.word	0x00009320


	//----- nvinfo : EIATTR_MAX_THREADS
	.align		4
.L_49:
        /*095c*/ 	.byte	0x04, 0x05
        /*095e*/ 	.short	(.L_51 - .L_50)
.L_50:
        /*0960*/ 	.word	0x00000100
        /*0964*/ 	.word	0x00000001
        /*0968*/ 	.word	0x00000001


	//----- nvinfo : EIATTR_CRS_STACK_SIZE
	.align		4
.L_51:
        /*096c*/ 	.byte	0x04, 0x1e
        /*096e*/ 	.short	(.L_53 - .L_52)
.L_52:
        /*0970*/ 	.word	0x00000000


	//----- nvinfo : EIATTR_CBANK_PARAM_SIZE
	.align		4
.L_53:
        /*0974*/ 	.byte	0x03, 0x19
        /*0976*/ 	.short	0x0900


	//----- nvinfo : EIATTR_PARAM_CBANK
	.align		4
        /*0978*/ 	.byte	0x04, 0x0a
        /*097a*/ 	.short	(.L_55 - .L_54)
	.align		4
.L_54:
        /*097c*/ 	.word	index@(.nv.constant0._ZN7cutlass13device_kernelINS_4conv6kernel13ConvUniversalINS1_16ConvProblemShapeILNS1_8OperatorE1ELi3EEENS1_10collective14CollectiveConvINS1_47MainloopSm100TmaUmmaWarpSpecializedImplicitGemmILS5_1ELi8ELi3ELi1ELi2EN4cute5tupleIJNSA_1CILi1EEESD_SD_EEEEENSB_IJNSC_ILi64EEENSC_ILi128EEENSB_IJNSC_ILi32EEEEEEEEENS_10tfloat32_tESL_NSA_8TiledMMAINSA_8MMA_AtomIJNSA_17SM100_MMA_TF32_SSISL_SL_fLi64ELi128ELNSA_4UMMA5MajorE0ELSQ_1ELNSP_7ScaleInE0ELSR_0EEEEEENSA_6LayoutISE_NSB_IJNSC_ILi0EEESV_SV_EEEEENSB_IJNSA_10UnderscoreESY_SY_EEEEENS7_6detail27Sm100ImplicitGemmTileTraitsINSA_20SM90_TMA_LOAD_IM2COLENSA_14ComposedLayoutINSA_7SwizzleILi3ELi4ELi3EEENSA_18smem_ptr_flag_bitsILi32EEENSU_INSB_IJNSC_ILi8EEESI_EEENSB_IJSI_SD_EEEEEEEvEENS12_INSA_13SM90_TMA_LOADENS14_INS15_ILi2ELi5ELi2EEES18_NSU_INSB_IJSI_NSC_ILi4EEEEEENSB_IJSD_SI_EEEEEEEvEEEENS_8epilogue10collective18CollectiveEpilogueINS1O_23Sm100TmaWarpSpecializedILi4ELi2ELi16ELb1ELb0EEEJSK_NSB_IJNSU_ISG_SD_EENSU_ISI_SD_EEEEESL_NSB_IJNSB_IJllllEEESD_SV_EEESL_S1X_NS1O_6fusion15FusionCallbacksIS1S_NS1Y_17LinearCombinationISL_fSL_fLNS_15FloatRoundStyleE2EEESK_S1V_JEEENSA_5SM1004TMEM4LOAD26SM100_TMEM_LOAD_16dp128b8xES13_S1D_NSA_17SM75_U32x4_LDSM_NENSA_21SM90_TMA_STORE_IM2COLES1D_NSA_17SM90_U32x4_STSM_NENSA_39AutoVectorizingCopyWithAssumedAlignmentILi128EEEEEEvvEEEEvNT_6ParamsE)
        /*0980*/ 	.short	0x0380
        /*0982*/ 	.short	0x0900


	//----- nvinfo : EIATTR_SW_WAR
	.align		4
.L_55:
        /*0984*/ 	.byte	0x04, 0x36
        /*0986*/ 	.short	(.L_57 - .L_56)
.L_56:
        /*0988*/ 	.word	0x00000008
.L_57:


//--------------------- .nv.callgraph             --------------------------
	.section	.nv.callgraph,"",@"SHT_CUDA_CALLGRAPH"
	.align	4
	.sectionentsize	8
	.align		4
        /*0000*/ 	.word	0x00000000
	.align		4
        /*0004*/ 	.word	0xffffffff
	.align		4
        /*0008*/ 	.word	index@(_ZN7cutlass13device_kernelINS_4conv6kernel13ConvUniversalINS1_16ConvProblemShapeILNS1_8OperatorE1ELi3EEENS1_10collective14CollectiveConvINS1_47MainloopSm100TmaUmmaWarpSpecializedImplicitGemmILS5_1ELi8ELi3ELi1ELi2EN4cute5tupleIJNSA_1CILi1EEESD_SD_EEEEENSB_IJNSC_ILi64EEENSC_ILi128EEENSB_IJNSC_ILi32EEEEEEEEENS_10tfloat32_tESL_NSA_8TiledMMAINSA_8MMA_AtomIJNSA_17SM100_MMA_TF32_SSISL_SL_fLi64ELi128ELNSA_4UMMA5MajorE0ELSQ_1ELNSP_7ScaleInE0ELSR_0EEEEEENSA_6LayoutISE_NSB_IJNSC_ILi0EEESV_SV_EEEEENSB_IJNSA_10UnderscoreESY_SY_EEEEENS7_6detail27Sm100ImplicitGemmTileTraitsINSA_20SM90_TMA_LOAD_IM2COLENSA_14ComposedLayoutINSA_7SwizzleILi3ELi4ELi3EEENSA_18smem_ptr_flag_bitsILi32EEENSU_INSB_IJNSC_ILi8EEESI_EEENSB_IJSI_SD_EEEEEEEvEENS12_INSA_13SM90_TMA_LOADENS14_INS15_ILi2ELi5ELi2EEES18_NSU_INSB_IJSI_NSC_ILi4EEEEEENSB_IJSD_SI_EEEEEEEvEEEENS_8epilogue10collective18CollectiveEpilogueINS1O_23Sm100TmaWarpSpecializedILi4ELi2ELi16ELb1ELb0EEEJSK_NSB_IJNSU_ISG_SD_EENSU_ISI_SD_EEEEESL_NSB_IJNSB_IJllllEEESD_SV_EEESL_S1X_NS1O_6fusion15FusionCallbacksIS1S_NS1Y_17LinearCombinationISL_fSL_fLNS_15FloatRoundStyleE2EEESK_S1V_JEEENSA_5SM1004TMEM4LOAD26SM100_TMEM_LOAD_16dp128b8xES13_S1D_NSA_17SM75_U32x4_LDSM_NENSA_21SM90_TMA_STORE_IM2COLES1D_NSA_17SM90_U32x4_STSM_NENSA_39AutoVectorizingCopyWithAssumedAlignmentILi128EEEEEEvvEEEEvNT_6ParamsE)
	.align		4
        /*000c*/ 	.word	index@(__assertfail)
	.align		4
        /*0010*/ 	.word	0x00000000
	.align		4
        /*0014*/ 	.word	0xfffffffe
	.align		4
        /*0018*/ 	.word	0x00000000
	.align		4
        /*001c*/ 	.word	0xfffffffd
	.align		4
        /*0020*/ 	.word	0x00000000
	.align		4
        /*0024*/ 	.word	0xfffffffc


//--------------------- .nv.constant4             --------------------------
	.section	.nv.constant4,"a",@progbits
	.align	8
	.align		8
.nv.constant4:
        /*0000*/ 	.dword	__assertfail
	.align		8
        /*0008*/ 	.dword	__unnamed_1
	.align		8
        /*0010*/ 	.dword	__unnamed_2
	.align		8
        /*0018*/ 	.dword	_ZN39_INTERNAL_74002917_4_k_cu_71b174fe_37564cuda3std3__45__cpo5beginE
	.align		8
        /*0020*/ 	.dword	_ZN39_INTERNAL_74002917_4_k_cu_71b174fe_37564cuda3std3__45__cpo3endE
	.align		8
        /*0028*/ 	.dword	_ZN39_INTERNAL_74002917_4_k_cu_71b174fe_37564cuda3std3__45__cpo6cbeginE
	.align		8
        /*0030*/ 	.dword	_ZN39_INTERNAL_74002917_4_k_cu_71b174fe_37564cuda3std3__45__cpo4cendE
	.align		8
        /*0038*/ 	.dword	_ZN39_INTERNAL_74002917_4_k_cu_71b174fe_37564cuda3std3__441_GLOBAL__N__74002917_4_k_cu_71b174fe_37566ignoreE
	.align		8
        /*0040*/ 	.dword	_ZN39_INTERNAL_74002917_4_k_cu_71b174fe_37564cuda3std3__419piecewise_constructE
	.align		8
        /*0048*/ 	.dword	_ZN39_INTERNAL_74002917_4_k_cu_71b174fe_37564cuda3std3__48in_placeE
	.align		8
        /*0050*/ 	.dword	_ZN39_INTERNAL_74002917_4_k_cu_71b174fe_37564cuda3std6ranges3__45__cpo4swapE
	.align		8
        /*0058*/ 	.dword	_ZN39_INTERNAL_74002917_4_k_cu_71b174fe_37564cuda3std6ranges3__45__cpo9iter_moveE
	.align		8
        /*0060*/ 	.dword	_ZN39_INTERNAL_74002917_4_k_cu_71b174fe_37564cute7productE
	.align		8
        /*0068*/ 	.dword	_ZN39_INTERNAL_74002917_4_k_cu_71b174fe_37564cute1_E
	.align		8
        /*0070*/ 	.dword	$str$27
	.align		8
        /*0078*/ 	.dword	$str$28
	.align		8
        /*0080*/ 	.dword	$str$29
	.align		8
        /*0088*/ 	.dword	$str$30


//--------------------- .text._ZN7cutlass13device_kernelINS_4conv6kernel13ConvUniversalINS1_16ConvProblemShapeILNS1_8OperatorE1ELi3EEENS1_10collective14CollectiveConvINS1_47MainloopSm100TmaUmmaWarpSpecializedImplicitGemmILS5_1ELi8ELi3ELi1ELi2EN4cute5tupleIJNSA_1CILi1EEESD_SD_EEEEENSB_IJNSC_ILi64EEENSC_ILi128EEENSB_IJNSC_ILi32EEEEEEEEENS_10tfloat32_tESL_NSA_8TiledMMAINSA_8MMA_AtomIJNSA_17SM100_MMA_TF32_SSISL_SL_fLi64ELi128ELNSA_4UMMA5MajorE0ELSQ_1ELNSP_7ScaleInE0ELSR_0EEEEEENSA_6LayoutISE_NSB_IJNSC_ILi0EEESV_SV_EEEEENSB_IJNSA_10UnderscoreESY_SY_EEEEENS7_6detail27Sm100ImplicitGemmTileTraitsINSA_20SM90_TMA_LOAD_IM2COLENSA_14ComposedLayoutINSA_7SwizzleILi3ELi4ELi3EEENSA_18smem_ptr_flag_bitsILi32EEENSU_INSB_IJNSC_ILi8EEESI_EEENSB_IJSI_SD_EEEEEEEvEENS12_INSA_13SM90_TMA_LOADENS14_INS15_ILi2ELi5ELi2EEES18_NSU_INSB_IJSI_NSC_ILi4EEEEEENSB_IJSD_SI_EEEEEEEvEEEENS_8epilogue10collective18CollectiveEpilogueINS1O_23Sm100TmaWarpSpecializedILi4ELi2ELi16ELb1ELb0EEEJSK_NSB_IJNSU_ISG_SD_EENSU_ISI_SD_EEEEESL_NSB_IJNSB_IJllllEEESD_SV_EEESL_S1X_NS1O_6fusion15FusionCallbacksIS1S_NS1Y_17LinearCombinationISL_fSL_fLNS_15FloatRoundStyleE2EEESK_S1V_JEEENSA_5SM1004TMEM4LOAD26SM100_TMEM_LOAD_16dp128b8xES13_S1D_NSA_17SM75_U32x4_LDSM_NENSA_21SM90_TMA_STORE_IM2COLES1D_NSA_17SM90_U32x4_STSM_NENSA_39AutoVectorizingCopyWithAssumedAlignmentILi128EEEEEEvvEEEEvNT_6ParamsE --------------------------
	.section	.text._ZN7cutlass13device_kernelINS_4conv6kernel13ConvUniversalINS1_16ConvProblemShapeILNS1_8OperatorE1ELi3EEENS1_10collective14CollectiveConvINS1_47MainloopSm100TmaUmmaWarpSpecializedImplicitGemmILS5_1ELi8ELi3ELi1ELi2EN4cute5tupleIJNSA_1CILi1EEESD_SD_EEEEENSB_IJNSC_ILi64EEENSC_ILi128EEENSB_IJNSC_ILi32EEEEEEEEENS_10tfloat32_tESL_NSA_8TiledMMAINSA_8MMA_AtomIJNSA_17SM100_MMA_TF32_SSISL_SL_fLi64ELi128ELNSA_4UMMA5MajorE0ELSQ_1ELNSP_7ScaleInE0ELSR_0EEEEEENSA_6LayoutISE_NSB_IJNSC_ILi0EEESV_SV_EEEEENSB_IJNSA_10UnderscoreESY_SY_EEEEENS7_6detail27Sm100ImplicitGemmTileTraitsINSA_20SM90_TMA_LOAD_IM2COLENSA_14ComposedLayoutINSA_7SwizzleILi3ELi4ELi3EEENSA_18smem_ptr_flag_bitsILi32EEENSU_INSB_IJNSC_ILi8EEESI_EEENSB_IJSI_SD_EEEEEEEvEENS12_INSA_13SM90_TMA_LOADENS14_INS15_ILi2ELi5ELi2EEES18_NSU_INSB_IJSI_NSC_ILi4EEEEEENSB_IJSD_SI_EEEEEEEvEEEENS_8epilogue10collective18CollectiveEpilogueINS1O_23Sm100TmaWarpSpecializedILi4ELi2ELi16ELb1ELb0EEEJSK_NSB_IJNSU_ISG_SD_EENSU_ISI_SD_EEEEESL_NSB_IJNSB_IJllllEEESD_SV_EEESL_S1X_NS1O_6fusion15FusionCallbacksIS1S_NS1Y_17LinearCombinationISL_fSL_fLNS_15FloatRoundStyleE2EEESK_S1V_JEEENSA_5SM1004TMEM4LOAD26SM100_TMEM_LOAD_16dp128b8xES13_S1D_NSA_17SM75_U32x4_LDSM_NENSA_21SM90_TMA_STORE_IM2COLES1D_NSA_17SM90_U32x4_STSM_NENSA_39AutoVectorizingCopyWithAssumedAlignmentILi128EEEEEEvvEEEEvNT_6ParamsE,"ax",@progbits
	.align	128
.text._ZN7cutlass13device_kernelINS_4conv6kernel13ConvUniversalINS1_16ConvProblemShapeILNS1_8OperatorE1ELi3EEENS1_10collective14CollectiveConvINS1_47MainloopSm100TmaUmmaWarpSpecializedImplicitGemmILS5_1ELi8ELi3ELi1ELi2EN4cute5tupleIJNSA_1CILi1EEESD_SD_EEEEENSB_IJNSC_ILi64EEENSC_ILi128EEENSB_IJNSC_ILi32EEEEEEEEENS_10tfloat32_tESL_NSA_8TiledMMAINSA_8MMA_AtomIJNSA_17SM100_MMA_TF32_SSISL_SL_fLi64ELi128ELNSA_4UMMA5MajorE0ELSQ_1ELNSP_7ScaleInE0ELSR_0EEEEEENSA_6LayoutISE_NSB_IJNSC_ILi0EEESV_SV_EEEEENSB_IJNSA_10UnderscoreESY_SY_EEEEENS7_6detail27Sm100ImplicitGemmTileTraitsINSA_20SM90_TMA_LOAD_IM2COLENSA_14ComposedLayoutINSA_7SwizzleILi3ELi4ELi3EEENSA_18smem_ptr_flag_bitsILi32EEENSU_INSB_IJNSC_ILi8EEESI_EEENSB_IJSI_SD_EEEEEEEvEENS12_INSA_13SM90_TMA_LOADENS14_INS15_ILi2ELi5ELi2EEES18_NSU_INSB_IJSI_NSC_ILi4EEEEEENSB_IJSD_SI_EEEEEEEvEEEENS_8epilogue10collective18CollectiveEpilogueINS1O_23Sm100TmaWarpSpecializedILi4ELi2ELi16ELb1ELb0EEEJSK_NSB_IJNSU_ISG_SD_EENSU_ISI_SD_EEEEESL_NSB_IJNSB_IJllllEEESD_SV_EEESL_S1X_NS1O_6fusion15FusionCallbacksIS1S_NS1Y_17LinearCombinationISL_fSL_fLNS_15FloatRoundStyleE2EEESK_S1V_JEEENSA_5SM1004TMEM4LOAD26SM100_TMEM_LOAD_16dp128b8xES13_S1D_NSA_17SM75_U32x4_LDSM_NENSA_21SM90_TMA_STORE_IM2COLES1D_NSA_17SM90_U32x4_STSM_NENSA_39AutoVectorizingCopyWithAssumedAlignmentILi128EEEEEEvvEEEEvNT_6ParamsE:
        .type           _ZN7cutlass13device_kernelINS_4conv6kernel13ConvUniversalINS1_16ConvProblemShapeILNS1_8OperatorE1ELi3EEENS1_10collective14CollectiveConvINS1_47MainloopSm100TmaUmmaWarpSpecializedImplicitGemmILS5_1ELi8ELi3ELi1ELi2EN4cute5tupleIJNSA_1CILi1EEESD_SD_EEEEENSB_IJNSC_ILi64EEENSC_ILi128EEENSB_IJNSC_ILi32EEEEEEEEENS_10tfloat32_tESL_NSA_8TiledMMAINSA_8MMA_AtomIJNSA_17SM100_MMA_TF32_SSISL_SL_fLi64ELi128ELNSA_4UMMA5MajorE0ELSQ_1ELNSP_7ScaleInE0ELSR_0EEEEEENSA_6LayoutISE_NSB_IJNSC_ILi0EEESV_SV_EEEEENSB_IJNSA_10UnderscoreESY_SY_EEEEENS7_6detail27Sm100ImplicitGemmTileTraitsINSA_20SM90_TMA_LOAD_IM2COLENSA_14ComposedLayoutINSA_7SwizzleILi3ELi4ELi3EEENSA_18smem_ptr_flag_bitsILi32EEENSU_INSB_IJNSC_ILi8EEESI_EEENSB_IJSI_SD_EEEEEEEvEENS12_INSA_13SM90_TMA_LOADENS14_INS15_ILi2ELi5ELi2EEES18_NSU_INSB_IJSI_NSC_ILi4EEEEEENSB_IJSD_SI_EEEEEEEvEEEENS_8epilogue10collective18CollectiveEpilogueINS1O_23Sm100TmaWarpSpecializedILi4ELi2ELi16ELb1ELb0EEEJSK_NSB_IJNSU_ISG_SD_EENSU_ISI_SD_EEEEESL_NSB_IJNSB_IJllllEEESD_SV_EEESL_S1X_NS1O_6fusion15FusionCallbacksIS1S_NS1Y_17LinearCombinationISL_fSL_fLNS_15FloatRoundStyleE2EEESK_S1V_JEEENSA_5SM1004TMEM4LOAD26SM100_TMEM_LOAD_16dp128b8xES13_S1D_NSA_17SM75_U32x4_LDSM_NENSA_21SM90_TMA_STORE_IM2COLES1D_NSA_17SM90_U32x4_STSM_NENSA_39AutoVectorizingCopyWithAssumedAlignmentILi128EEEEEEvvEEEEvNT_6ParamsE,@function
        .size           _ZN7cutlass13device_kernelINS_4conv6kernel13ConvUniversalINS1_16ConvProblemShapeILNS1_8OperatorE1ELi3EEENS1_10collective14CollectiveConvINS1_47MainloopSm100TmaUmmaWarpSpecializedImplicitGemmILS5_1ELi8ELi3ELi1ELi2EN4cute5tupleIJNSA_1CILi1EEESD_SD_EEEEENSB_IJNSC_ILi64EEENSC_ILi128EEENSB_IJNSC_ILi32EEEEEEEEENS_10tfloat32_tESL_NSA_8TiledMMAINSA_8MMA_AtomIJNSA_17SM100_MMA_TF32_SSISL_SL_fLi64ELi128ELNSA_4UMMA5MajorE0ELSQ_1ELNSP_7ScaleInE0ELSR_0EEEEEENSA_6LayoutISE_NSB_IJNSC_ILi0EEESV_SV_EEEEENSB_IJNSA_10UnderscoreESY_SY_EEEEENS7_6detail27Sm100ImplicitGemmTileTraitsINSA_20SM90_TMA_LOAD_IM2COLENSA_14ComposedLayoutINSA_7SwizzleILi3ELi4ELi3EEENSA_18smem_ptr_flag_bitsILi32EEENSU_INSB_IJNSC_ILi8EEESI_EEENSB_IJSI_SD_EEEEEEEvEENS12_INSA_13SM90_TMA_LOADENS14_INS15_ILi2ELi5ELi2EEES18_NSU_INSB_IJSI_NSC_ILi4EEEEEENSB_IJSD_SI_EEEEEEEvEEEENS_8epilogue10collective18CollectiveEpilogueINS1O_23Sm100TmaWarpSpecializedILi4ELi2ELi16ELb1ELb0EEEJSK_NSB_IJNSU_ISG_SD_EENSU_ISI_SD_EEEEESL_NSB_IJNSB_IJllllEEESD_SV_EEESL_S1X_NS1O_6fusion15FusionCallbacksIS1S_NS1Y_17LinearCombinationISL_fSL_fLNS_15FloatRoundStyleE2EEESK_S1V_JEEENSA_5SM1004TMEM4LOAD26SM100_TMEM_LOAD_16dp128b8xES13_S1D_NSA_17SM75_U32x4_LDSM_NENSA_21SM90_TMA_STORE_IM2COLES1D_NSA_17SM90_U32x4_STSM_NENSA_39AutoVectorizingCopyWithAssumedAlignmentILi128EEEEEEvvEEEEvNT_6ParamsE,(.L_x_178 - _ZN7cutlass13device_kernelINS_4conv6kernel13ConvUniversalINS1_16ConvProblemShapeILNS1_8OperatorE1ELi3EEENS1_10collective14CollectiveConvINS1_47MainloopSm100TmaUmmaWarpSpecializedImplicitGemmILS5_1ELi8ELi3ELi1ELi2EN4cute5tupleIJNSA_1CILi1EEESD_SD_EEEEENSB_IJNSC_ILi64EEENSC_ILi128EEENSB_IJNSC_ILi32EEEEEEEEENS_10tfloat32_tESL_NSA_8TiledMMAINSA_8MMA_AtomIJNSA_17SM100_MMA_TF32_SSISL_SL_fLi64ELi128ELNSA_4UMMA5MajorE0ELSQ_1ELNSP_7ScaleInE0ELSR_0EEEEEENSA_6LayoutISE_NSB_IJNSC_ILi0EEESV_SV_EEEEENSB_IJNSA_10UnderscoreESY_SY_EEEEENS7_6detail27Sm100ImplicitGemmTileTraitsINSA_20SM90_TMA_LOAD_IM2COLENSA_14ComposedLayoutINSA_7SwizzleILi3ELi4ELi3EEENSA_18smem_ptr_flag_bitsILi32EEENSU_INSB_IJNSC_ILi8EEESI_EEENSB_IJSI_SD_EEEEEEEvEENS12_INSA_13SM90_TMA_LOADENS14_INS15_ILi2ELi5ELi2EEES18_NSU_INSB_IJSI_NSC_ILi4EEEEEENSB_IJSD_SI_EEEEEEEvEEEENS_8epilogue10collective18CollectiveEpilogueINS1O_23Sm100TmaWarpSpecializedILi4ELi2ELi16ELb1ELb0EEEJSK_NSB_IJNSU_ISG_SD_EENSU_ISI_SD_EEEEESL_NSB_IJNSB_IJllllEEESD_SV_EEESL_S1X_NS1O_6fusion15FusionCallbacksIS1S_NS1Y_17LinearCombinationISL_fSL_fLNS_15FloatRoundStyleE2EEESK_S1V_JEEENSA_5SM1004TMEM4LOAD26SM100_TMEM_LOAD_16dp128b8xES13_S1D_NSA_17SM75_U32x4_LDSM_NENSA_21SM90_TMA_STORE_IM2COLES1D_NSA_17SM90_U32x4_STSM_NENSA_39AutoVectorizingCopyWithAssumedAlignmentILi128EEEEEEvvEEEEvNT_6ParamsE)
        .other          _ZN7cutlass13device_kernelINS_4conv6kernel13ConvUniversalINS1_16ConvProblemShapeILNS1_8OperatorE1ELi3EEENS1_10collective14CollectiveConvINS1_47MainloopSm100TmaUmmaWarpSpecializedImplicitGemmILS5_1ELi8ELi3ELi1ELi2EN4cute5tupleIJNSA_1CILi1EEESD_SD_EEEEENSB_IJNSC_ILi64EEENSC_ILi128EEENSB_IJNSC_ILi32EEEEEEEEENS_10tfloat32_tESL_NSA_8TiledMMAINSA_8MMA_AtomIJNSA_17SM100_MMA_TF32_SSISL_SL_fLi64ELi128ELNSA_4UMMA5MajorE0ELSQ_1ELNSP_7ScaleInE0ELSR_0EEEEEENSA_6LayoutISE_NSB_IJNSC_ILi0EEESV_SV_EEEEENSB_IJNSA_10UnderscoreESY_SY_EEEEENS7_6detail27Sm100ImplicitGemmTileTraitsINSA_20SM90_TMA_LOAD_IM2COLENSA_14ComposedLayoutINSA_7SwizzleILi3ELi4ELi3EEENSA_18smem_ptr_flag_bitsILi32EEENSU_INSB_IJNSC_ILi8EEESI_EEENSB_IJSI_SD_EEEEEEEvEENS12_INSA_13SM90_TMA_LOADENS14_INS15_ILi2ELi5ELi2EEES18_NSU_INSB_IJSI_NSC_ILi4EEEEEENSB_IJSD_SI_EEEEEEEvEEEENS_8epilogue10collective18CollectiveEpilogueINS1O_23Sm100TmaWarpSpecializedILi4ELi2ELi16ELb1ELb0EEEJSK_NSB_IJNSU_ISG_SD_EENSU_ISI_SD_EEEEESL_NSB_IJNSB_IJllllEEESD_SV_EEESL_S1X_NS1O_6fusion15FusionCallbacksIS1S_NS1Y_17LinearCombinationISL_fSL_fLNS_15FloatRoundStyleE2EEESK_S1V_JEEENSA_5SM1004TMEM4LOAD26SM100_TMEM_LOAD_16dp128b8xES13_S1D_NSA_17SM75_U32x4_LDSM_NENSA_21SM90_TMA_STORE_IM2COLES1D_NSA_17SM90_U32x4_STSM_NENSA_39AutoVectorizingCopyWithAssumedAlignmentILi128EEEEEEvvEEEEvNT_6ParamsE,@"STO_CUDA_ENTRY STV_DEFAULT"
_ZN7cutlass13device_kernelINS_4conv6kernel13ConvUniversalINS1_16ConvProblemShapeILNS1_8OperatorE1ELi3EEENS1_10collective14CollectiveConvINS1_47MainloopSm100TmaUmmaWarpSpecializedImplicitGemmILS5_1ELi8ELi3ELi1ELi2EN4cute5tupleIJNSA_1CILi1EEESD_SD_EEEEENSB_IJNSC_ILi64EEENSC_ILi128EEENSB_IJNSC_ILi32EEEEEEEEENS_10tfloat32_tESL_NSA_8TiledMMAINSA_8MMA_AtomIJNSA_17SM100_MMA_TF32_SSISL_SL_fLi64ELi128ELNSA_4UMMA5MajorE0ELSQ_1ELNSP_7ScaleInE0ELSR_0EEEEEENSA_6LayoutISE_NSB_IJNSC_ILi0EEESV_SV_EEEEENSB_IJNSA_10UnderscoreESY_SY_EEEEENS7_6detail27Sm100ImplicitGemmTileTraitsINSA_20SM90_TMA_LOAD_IM2COLENSA_14ComposedLayoutINSA_7SwizzleILi3ELi4ELi3EEENSA_18smem_ptr_flag_bitsILi32EEENSU_INSB_IJNSC_ILi8EEESI_EEENSB_IJSI_SD_EEEEEEEvEENS12_INSA_13SM90_TMA_LOADENS14_INS15_ILi2ELi5ELi2EEES18_NSU_INSB_IJSI_NSC_ILi4EEEEEENSB_IJSD_SI_EEEEEEEvEEEENS_8epilogue10collective18CollectiveEpilogueINS1O_23Sm100TmaWarpSpecializedILi4ELi2ELi16ELb1ELb0EEEJSK_NSB_IJNSU_ISG_SD_EENSU_ISI_SD_EEEEESL_NSB_IJNSB_IJllllEEESD_SV_EEESL_S1X_NS1O_6fusion15FusionCallbacksIS1S_NS1Y_17LinearCombinationISL_fSL_fLNS_15FloatRoundStyleE2EEESK_S1V_JEEENSA_5SM1004TMEM4LOAD26SM100_TMEM_LOAD_16dp128b8xES13_S1D_NSA_17SM75_U32x4_LDSM_NENSA_21SM90_TMA_STORE_IM2COLES1D_NSA_17SM90_U32x4_STSM_NENSA_39AutoVectorizingCopyWithAssumedAlignmentILi128EEEEEEvvEEEEvNT_6ParamsE:
[----:B------:R-:W1:Y:S01]  /*0000*/  LDC R1, c[0x0][0x37c] ;  /* 0x0000df00ff017b82 */ /* 0x000e620000000800 */
[----:B------:R-:W2:Y:S01]  /*0010*/  S2R R62, SR_TID.X ;  /* 0x00000000003e7919 */ /* 0x000ea20000002100 */
[----:B------:R-:W3:Y:S01]  /*0020*/  LDCU.64 UR8, c[0x0][0x990] ;  /* 0x00013200ff0877ac */ /* 0x000ee20008000a00 */
[----:B-1----:R-:W-:Y:S01]  /*0030*/  VIADD R1, R1, 0xfffffff8 ;  /* 0xfffffff801017836 */ /* 0x002fe20000000000 */
[----:B------:R-:W-:Y:S02]  /*0040*/  PRMT R63, RZ, 0x7610, R63 ;  /* 0x00007610ff3f7816 */ /* 0x000fe4000000003f */
[----:B------:R-:W-:Y:S01]  /*0050*/  ELECT P3, URZ, PT ;  /* 0x0000000000ff782f */ /* 0x000fe20003860000 */
[----:B---3--:R-:W-:-:S04]  /*0060*/  UISETP.NE.U32.AND UP0, UPT, UR8, URZ, UPT ;  /* 0x000000ff0800728c */ /* 0x008fc8000bf05070 */
[----:B------:R-:W-:Y:S01]  /*0070*/  UISETP.NE.AND.EX UP0, UPT, UR9, URZ, UPT, UP0 ;  /* 0x000000ff0900728c */ /* 0x000fe2000bf05300 */
[----:B--2---:R-:W-:-:S05]  /*0080*/  SHF.R.U32.HI R64, RZ, 0x5, R62 ;  /* 0x00000005ff407819 */ /* 0x004fca000001163e */
[----:B------:R-:W1:Y:S02]  /*0090*/  SHFL.IDX PT, R0, R64, RZ, 0x1f ;  /* 0x00001fff40007589 */ /* 0x000e6400000e0000 */
[----:B-1----:R-:W-:Y:S01]  /*00a0*/  R2UR UR18, R0 ;  /* 0x00000000001272ca */ /* 0x002fe200000e0000 */
[----:B------:R-:W-:-:S14]  /*00b0*/  BRA.U UP0, `(.L_x_0) ;  /* 0x0000000100307547 */ /* 0x000fdc000b800000 */
[----:B------:R-:W1:Y:S02]  /*00c0*/  LDCU.64 UR4, c[0x0][0x988] ;  /* 0x00013100ff0477ac */ /* 0x000e640008000a00 */
[----:B-1----:R-:W-:-:S04]  /*00d0*/  UISETP.NE.U32.AND UP0, UPT, UR4, URZ, UPT ;  /* 0x000000ff0400728c */ /* 0x002fc8000bf05070 */
[----:B------:R-:W-:-:S09]  /*00e0*/  UISETP.NE.AND.EX UP0, UPT, UR5, URZ, UPT, UP0 ;  /* 0x000000ff0500728c */ /* 0x000fd2000bf05300 */
[----:B------:R-:W-:Y:S05]  /*00f0*/  BRA.U !UP0, `(.L_x_1) ;  /* 0x0000000108147547 */ /* 0x000fea000b800000 */
[----:B------:R-:W1:Y:S01]  /*0100*/  LDC.64 R2, c[0x0][0x988] ;  /* 0x00026200ff027b82 */ /* 0x000e620000000a00 */
[----:B------:R-:W1:Y:S02]  /*0110*/  LDCU.64 UR4, c[0x0][0x358] ;  /* 0x00006b00ff0477ac */ /* 0x000e640008000a00 */
[----:B-1----:R1:W5:Y:S01]  /*0120*/  LDG.E R27, desc[UR4][R2.64] ;  /* 0x00000004021b7981 */ /* 0x002362000c1e1900 */
[----:B------:R-:W-:Y:S01]  /*0130*/  HFMA2 R63, -RZ, RZ, 0, 5.9604644775390625e-08 ;  /* 0x00000001ff3f7431 */ /* 0x000fe200000001ff */
[----:B------:R-:W-:Y:S05]  /*0140*/  BRA `(.L_x_0) ;  /* 0x00000000000c7947 */ /* 0x000fea0003800000 */
.L_x_1:
[----:B------:R-:W1:Y:S01]  /*0150*/  LDCU UR4, c[0x0][0x980] ;  /* 0x00013000ff0477ac */ /* 0x000e620008000800 */
[----:B------:R-:W-:Y:S01]  /*0160*/  HFMA2 R63, -RZ, RZ, 0, 5.9604644775390625e-08 ;  /* 0x00000001ff3f7431 */ /* 0x000fe200000001ff */
[----:B-1----:R-:W-:-:S07]  /*0170*/  MOV R27, UR4 ;  /* 0x00000004001b7c02 */ /* 0x002fce0008000f00 */
.L_x_0:
[----:B------:R-:W2:Y:S02]  /*0180*/  LDCU.64 UR4, c[0x0][0x9b0] ;  /* 0x00013600ff0477ac */ /* 0x000ea40008000a00 */
[----:B--2---:R-:W-:-:S04]  /*0190*/  UISETP.NE.U32.AND UP0, UPT, UR4, URZ, UPT ;  /* 0x000000ff0400728c */ /* 0x004fc8000bf05070 */
[----:B------:R-:W-:-:S09]  /*01a0*/  UISETP.NE.AND.EX UP0, UPT, UR5, URZ, UPT, UP0 ;  /* 0x000000ff0500728c */ /* 0x000fd2000bf05300 */
[----:B------:R-:W-:Y:S05]  /*01b0*/  BRA.U UP0, `(.L_x_2) ;  /* 0x0000000100287547 */ /* 0x000fea000b800000 */
[----:B------:R-:W2:Y:S02]  /*01c0*/  LDCU.64 UR4, c[0x0][0x9a8] ;  /* 0x00013500ff0477ac */ /* 0x000ea40008000a00 */
[----:B--2---:R-:W-:-:S04]  /*01d0*/  UISETP.NE.U32.AND UP0, UPT, UR4, URZ, UPT ;  /* 0x000000ff0400728c */ /* 0x004fc8000bf05070 */
[----:B------:R-:W-:-:S09]  /*01e0*/  UISETP.NE.AND.EX UP0, UPT, UR5, URZ, UPT, UP0 ;  /* 0x000000ff0500728c */ /* 0x000fd2000bf05300 */
[----:B------:R-:W-:Y:S05]  /*01f0*/  BRA.U !UP0, `(.L_x_3) ;  /* 0x0000000108107547 */ /* 0x000fea000b800000 */
[----:B------:R-:W2:Y:S01]  /*0200*/  LDC.64 R24, c[0x0][0x9a8] ;  /* 0x00026a00ff187b82 */ /* 0x000ea20000000a00 */
[----:B------:R-:W2:Y:S02]  /*0210*/  LDCU.64 UR4, c[0x0][0x358] ;  /* 0x00006b00ff0477ac */ /* 0x000ea40008000a00 */
[----:B--2---:R2:W5:Y:S01]  /*0220*/  LDG.E R24, desc[UR4][R24.64] ;  /* 0x0000000418187981 */ /* 0x004562000c1e1900 */
[----:B------:R-:W-:Y:S05]  /*0230*/  BRA `(.L_x_2) ;  /* 0x0000000000087947 */ /* 0x000fea0003800000 */
.L_x_3:
[----:B------:R-:W2:Y:S02]  /*0240*/  LDCU UR4, c[0x0][0x9a0] ;  /* 0x00013400ff0477ac */ /* 0x000ea40008000800 */
[----:B--2---:R-:W-:Y:S02]  /*0250*/  MOV R24, UR4 ;  /* 0x0000000400187c02 */ /* 0x004fe40008000f00 */
.L_x_2:
[----:B------:R-:W-:Y:S01]  /*0260*/  IMAD.U32 R0, RZ, RZ, UR18 ;  /* 0x00000012ff007e24 */ /* 0x000fe2000f8e00ff */
[----:B------:R-:W-:Y:S04]  /*0270*/  BSSY.RECONVERGENT B0, `(.L_x_4) ;  /* 0x000000c000007945 */ /* 0x000fe80003800200 */
[C---:B------:R-:W-:Y:S02]  /*0280*/  ISETP.NE.OR P1, PT, R0.reuse, 0x1, !P3 ;  /* 0x000000010000780c */ /* 0x040fe40005f25670 */
[----:B------:R-:W-:-:S11]  /*0290*/  ISETP.NE.OR P0, PT, R0, 0x3, !P3 ;  /* 0x000000030000780c */ /* 0x000fd60005f05670 */
[----:B------:R-:W-:Y:S05]  /*02a0*/  @P1 BRA `(.L_x_5) ;  /* 0x0000000000201947 */ /* 0x000fea0003800000 */
[----:B------:R-:W3:Y:S02]  /*02b0*/  LDCU.64 UR4, c[0x0][0x348] ;  /* 0x00006900ff0477ac */ /* 0x000ee40008000a00 */
[----:B---3--:R-:W-:Y:S02]  /*02c0*/  UIADD3 UR6, UP1, UPT, UR4, 0x80, URZ ;  /* 0x0000008004067890 */ /* 0x008fe4000ff3e0ff */
[----:B------:R-:W-:Y:S02]  /*02d0*/  UIADD3 UR4, UP0, UPT, UR4, 0x200, URZ ;  /* 0x0000020004047890 */ /* 0x000fe4000ff1e0ff */
[----:B------:R-:W-:Y:S02]  /*02e0*/  UIADD3.X UR7, UPT, UPT, URZ, UR5, URZ, UP1, !UPT ;  /* 0x00000005ff077290 */ /* 0x000fe40008ffe4ff */
[----:B------:R-:W-:-:S07]  /*02f0*/  UIADD3.X UR5, UPT, UPT, URZ, UR5, URZ, UP0, !UPT ;  /* 0x00000005ff057290 */ /* 0x000fce00087fe4ff */
[----:B------:R3:W-:Y:S02]  /*0300*/  UTMACCTL.PF [UR6] ;  /* 0x00000000060079b9 */ /* 0x0007e40008040000 */
[----:B------:R3:W-:Y:S02]  /*0310*/  UTMACCTL.PF [UR4] ;  /* 0x00000000040079b9 */ /* 0x0007e40008040000 */
[----:B---3--:R-:W-:Y:S01]  /*0320*/  NOP ;  /* 0x0000000000007918 */ /* 0x008fe20000000000 */
.L_x_5:
[----:B------:R-:W-:Y:S05]  /*0330*/  BSYNC.RECONVERGENT B0 ;  /* 0x0000000000007941 */ /* 0x000fea0003800200 */
.L_x_4:
[----:B------:R-:W-:Y:S04]  /*0340*/  BSSY.RECONVERGENT B0, `(.L_x_6) ;  /* 0x000000a000007945 */ /* 0x000fe80003800200 */
        /* <DEDUP_REMOVED lines=9> */
.L_x_7:
[----:B------:R-:W-:Y:S05]  /*03e0*/  BSYNC.RECONVERGENT B0 ;  /* 0x0000000000007941 */ /* 0x000fea0003800200 */
.L_x_6:
[----:B------:R-:W3:Y:S01]  /*03f0*/  LDCU.64 UR4, c[0x0][0x988] ;  /* 0x00013100ff0477ac */ /* 0x000ee20008000a00 */
[----:B------:R-:W-:Y:S02]  /*0400*/  UISETP.EQ.U32.AND UP2, UPT, UR8, URZ, UPT ;  /* 0x000000ff0800728c */ /* 0x000fe4000bf42070 */
[----:B------:R-:W-:Y:S02]  /*0410*/  UPLOP3.LUT UP3, UPT, UPT, UPT, UPT, 0x80, 0x8 ;  /* 0x000000000008789c */ /* 0x000fe40003f6f070 */
[----:B---3--:R-:W-:-:S04]  /*0420*/  UISETP.NE.U32.AND UP0, UPT, UR4, URZ, UPT ;  /* 0x000000ff0400728c */ /* 0x008fc8000bf05070 */
[----:B------:R-:W-:-:S04]  /*0430*/  UISETP.NE.AND.EX UP1, UPT, UR5, URZ, UPT, UP0 ;  /* 0x000000ff0500728c */ /* 0x000fc8000bf25300 */
[----:B------:R-:W-:-:S04]  /*0440*/  UISETP.EQ.OR.EX UP4, UPT, UR9, URZ, !UP1, UP2 ;  /* 0x000000ff0900728c */ /* 0x000fc8000cf82720 */
[----:B------:R-:W-:-:S05]  /*0450*/  UP2UR UR63, UPR, URZ, 0x10 ;  /* 0x00000010ff3f7883 */ /* 0x000fca0008000000 */
[----:B------:R-:W-:Y:S07]  /*0460*/  BRA.U !UP4, `(.L_x_8) ;  /* 0x000000010c207547 */ /* 0x000fee000b800000 */
[----:B------:R-:W-:Y:S01]  /*0470*/  UISETP.NE.U32.AND UP2, UPT, UR8, URZ, UPT ;  /* 0x000000ff0800728c */ /* 0x000fe2000bf45070 */
[----:B-----5:R-:W-:Y:S01]  /*0480*/  FSETP.NEU.AND P0, PT, R27, RZ, PT ;  /* 0x000000ff1b00720b */ /* 0x020fe20003f0d000 */
[----:B------:R-:W-:Y:S02]  /*0490*/  USEL UR4, URZ, 0xffffffff, UP1 ;  /* 0xffffffffff047887 */ /* 0x000fe40008800000 */
[----:B------:R-:W-:-:S10]  /*04a0*/  UISETP.NE.AND.EX UP2, UPT, UR9, URZ, UPT, UP2 ;  /* 0x000000ff0900728c */ /* 0x000fd4000bf45320 */
[----:B------:R-:W-:Y:S01]  /*04b0*/  VOTEU.ANY UP0, P0 ;  /* 0x0000000000ff7886 */ /* 0x000fe20000000100 */
[----:B------:R-:W-:-:S04]  /*04c0*/  @!UP2 USEL UR4, URZ, 0xffffffff, UP0 ;  /* 0xffffffffff04a887 */ /* 0x000fc80008000000 */
[----:B------:R-:W-:-:S04]  /*04d0*/  ULOP3.LUT UR4, UR4, 0x1, URZ, 0xc0, !UPT ;  /* 0x0000000104047892 */ /* 0x000fc8000f8ec0ff */
[----:B------:R-:W-:-:S11]  /*04e0*/  UISETP.NE.U32.AND UP3, UPT, UR4, 0x1, UPT ;  /* 0x000000010400788c */ /* 0x000fd6000bf65070 */
.L_x_8:
[----:B-1----:R-:W1:Y:S01]  /*04f0*/  SHFL.IDX PT, R2, R64, RZ, 0x1f ;  /* 0x00001fff40027589 */ /* 0x002e6200000e0000 */
[----:B------:R-:W-:-:S04]  /*0500*/  UISETP.NE.AND UP0, UPT, UR18, 0x2, UPT ;  /* 0x000000021200788c */ /* 0x000fc8000bf05270 */
[----:B------:R-:W-:Y:S01]  /*0510*/  USEL UR55, URZ, 0x1, UP0 ;  /* 0x00000001ff377887 */ /* 0x000fe20008000000 */
[----:B-1----:R-:W-:-:S13]  /*0520*/  ISETP.NE.AND P0, PT, R2, RZ, PT ;  /* 0x000000ff0200720c */ /* 0x002fda0003f05270 */
[----:B------:R-:W-:Y:S05]  /*0530*/  @P0 BRA `(.L_x_9) ;  /* 0x0000000000680947 */ /* 0x000fea0003800000 */
[----:B------:R-:W1:Y:S01]  /*0540*/  S2UR UR4, SR_CgaCtaId ;  /* 0x00000000000479c3 */ /* 0x000e620000008800 */
[----:B------:R-:W-:Y:S01]  /*0550*/  UMOV UR5, 0x400 ;  /* 0x0000040000057882 */ /* 0x000fe20000000000 */
[----:B------:R-:W-:Y:S01]  /*0560*/  UMOV UR6, 0x1 ;  /* 0x0000000100067882 */ /* 0x000fe20000000000 */
[----:B------:R-:W-:Y:S01]  /*0570*/  ELECT P0, URZ, PT ;  /* 0x0000000000ff782f */ /* 0x000fe20003800000 */
[----:B------:R-:W-:-:S04]  /*0580*/  UIADD3 UR6, UPT, UPT, -UR6, 0x100000, URZ ;  /* 0x0010000006067890 */ /* 0x000fc8000fffe1ff */
[----:B------:R-:W-:Y:S02]  /*0590*/  USHF.L.U32 UR7, UR6, 0xb, URZ ;  /* 0x0000000b06077899 */ /* 0x000fe400080006ff */
[----:B------:R-:W-:Y:S02]  /*05a0*/  USHF.L.U32 UR6, UR6, 0x1, URZ ;  /* 0x0000000106067899 */ /* 0x000fe400080006ff */
[----:B-1----:R-:W-:Y:S01]  /*05b0*/  ULEA UR4, UR4, UR5, 0x18 ;  /* 0x0000000504047291 */ /* 0x002fe2000f8ec0ff */
[----:B------:R-:W1:Y:S11]  /*05c0*/  FENCE.VIEW.ASYNC.S ;  /* 0x00000000000073c6 */ /* 0x000e760000000000 */
[----:B-1----:R1:W3:Y:S01]  /*05d0*/  SYNCS.EXCH.64 URZ, [UR4], UR6 ;  /* 0x0000000604ff75b2 */ /* 0x0022e20008000100 */
[----:B------:R1:W4:Y:S01]  /*05e0*/  SYNCS.EXCH.64 URZ, [UR4+0x40], UR6 ;  /* 0x0000400604ff75b2 */ /* 0x0003220008000100 */
[----:B------:R1:W1:Y:S01]  /*05f0*/  SYNCS.EXCH.64 URZ, [UR4+0x8], UR6 ;  /* 0x0000080604ff75b2 */ /* 0x0002620008000100 */
        /* <DEDUP_REMOVED lines=13> */
[----:B------:R-:W-:Y:S01]  /*06d0*/  NOP ;  /* 0x0000000000007918 */ /* 0x000fe20000000000 */
.L_x_9:
[----:B------:R-:W2:Y:S01]  /*06e0*/  SHFL.IDX PT, R2, R64, RZ, 0x1f ;  /* 0x00001fff40027589 */ /* 0x000ea200000e0000 */
[----:B------:R-:W-:Y:S01]  /*06f0*/  NOP ;  /* 0x0000000000007918 */ /* 0x000fe20000000000 */
[----:B--2---:R-:W-:-:S13]  /*0700*/  ISETP.NE.AND P0, PT, R2, 0x1, PT ;  /* 0x000000010200780c */ /* 0x004fda0003f05270 */
[----:B------:R-:W-:Y:S05]  /*0710*/  @P0 BRA `(.L_x_10) ;  /* 0x0000000000580947 */ /* 0x000fea0003800000 */
[----:B-1----:R-:W1:Y:S01]  /*0720*/  S2UR UR4, SR_CgaCtaId ;  /* 0x00000000000479c3 */ /* 0x002e620000008800 */
[----:B------:R-:W-:Y:S01]  /*0730*/  UMOV UR5, 0x400 ;  /* 0x0000040000057882 */ /* 0x000fe20000000000 */
[----:B------:R-:W-:Y:S01]  /*0740*/  UMOV UR8, 0x20 ;  /* 0x0000002000087882 */ /* 0x000fe20000000000 */
[----:B------:R-:W-:Y:S01]  /*0750*/  UMOV UR6, 0x80 ;  /* 0x0000008000067882 */ /* 0x000fe20000000000 */
[----:B------:R-:W-:-:S04]  /*0760*/  UIADD3 UR8, UPT, UPT, -UR8, 0x100000, URZ ;  /* 0x0010000008087890 */ /* 0x000fc8000fffe1ff */
[----:B------:R-:W-:Y:S02]  /*0770*/  USHF.L.U32 UR9, UR8, 0xb, URZ ;  /* 0x0000000b08097899 */ /* 0x000fe400080006ff */
[----:B------:R-:W-:Y:S02]  /*0780*/  USHF.L.U32 UR8, UR8, 0x1, URZ ;  /* 0x0000000108087899 */ /* 0x000fe400080006ff */
[----:B------:R-:W-:-:S04]  /*0790*/  UIADD3 UR6, UPT, UPT, -UR6, 0x100000, URZ ;  /* 0x0010000006067890 */ /* 0x000fc8000fffe1ff */
[----:B------:R-:W-:Y:S02]  /*07a0*/  USHF.L.U32 UR7, UR6, 0xb, URZ ;  /* 0x0000000b06077899 */ /* 0x000fe400080006ff */
[----:B------:R-:W-:Y:S01]  /*07b0*/  USHF.L.U32 UR6, UR6, 0x1, URZ ;  /* 0x0000000106067899 */ /* 0x000fe200080006ff */
[----:B------:R-:W-:Y:S01]  /*07c0*/  ELECT P0, URZ, PT ;  /* 0x0000000000ff782f */ /* 0x000fe20003800000 */
[----:B-1----:R-:W-:Y:S01]  /*07d0*/  ULEA UR4, UR4, UR5, 0x18 ;  /* 0x0000000504047291 */ /* 0x002fe2000f8ec0ff */
[----:B------:R-:W1:Y:S11]  /*07e0*/  FENCE.VIEW.ASYNC.S ;  /* 0x00000000000073c6 */ /* 0x000e760000000000 */
[----:B-1----:R2:W1:Y:S01]  /*07f0*/  SYNCS.EXCH.64 URZ, [UR4+0x80], UR8 ;  /* 0x0000800804ff75b2 */ /* 0x0024620008000100 */
[----:B------:R2:W1:Y:S01]  /*0800*/  SYNCS.EXCH.64 URZ, [UR4+0xa0], UR6 ;  /* 0x0000a00604ff75b2 */ /* 0x0004620008000100 */
[----:B------:R2:W1:Y:S01]  /*0810*/  SYNCS.EXCH.64 URZ, [UR4+0x88], UR8 ;  /* 0x0000880804ff75b2 */ /* 0x0004620008000100 */
[----:B------:R2:W1:Y:S01]  /*0820*/  SYNCS.EXCH.64 URZ, [UR4+0xa8], UR6 ;  /* 0x0000a80604ff75b2 */ /* 0x0004620008000100 */
[----:B------:R2:W1:Y:S01]  /*0830*/  SYNCS.EXCH.64 URZ, [UR4+0x90], UR8 ;  /* 0x0000900804ff75b2 */ /* 0x0004620008000100 */
[----:B------:R2:W1:Y:S01]  /*0840*/  SYNCS.EXCH.64 URZ, [UR4+0xb0], UR6 ;  /* 0x0000b00604ff75b2 */ /* 0x0004620008000100 */
[----:B------:R2:W1:Y:S01]  /*0850*/  SYNCS.EXCH.64 URZ, [UR4+0x98], UR8 ;  /* 0x0000980804ff75b2 */ /* 0x0004620008000100 */
[----:B------:R2:W1:Y:S02]  /*0860*/  SYNCS.EXCH.64 URZ, [UR4+0xb8], UR6 ;  /* 0x0000b80604ff75b2 */ /* 0x0004640008000100 */
[----:B--2---:R-:W-:Y:S01]  /*0870*/  NOP ;  /* 0x0000000000007918 */ /* 0x004fe20000000000 */
.L_x_10:
[----:B------:R-:W2:Y:S01]  /*0880*/  SHFL.IDX PT, R2, R64, RZ, 0x1f ;  /* 0x00001fff40027589 */ /* 0x000ea200000e0000 */
[----:B------:R-:W-:Y:S01]  /*0890*/  NOP ;  /* 0x0000000000007918 */ /* 0x000fe20000000000 */
[----:B--2---:R-:W-:-:S13]  /*08a0*/  ISETP.NE.AND P0, PT, R2, 0x3, PT ;  /* 0x000000030200780c */ /* 0x004fda0003f05270 */
[----:B------:R-:W-:Y:S05]  /*08b0*/  @P0 BRA `(.L_x_11) ;  /* 0x0000000000300947 */ /* 0x000fea0003800000 */
[----:B-1----:R-:W1:Y:S01]  /*08c0*/  S2UR UR6, SR_CgaCtaId ;  /* 0x00000000000679c3 */ /* 0x002e620000008800 */
[----:B------:R-:W-:Y:S01]  /*08d0*/  UMOV UR4, 0x400 ;  /* 0x0000040000047882 */ /* 0x000fe20000000000 */
[----:B------:R-:W-:Y:S01]  /*08e0*/  UMOV UR5, 0x20 ;  /* 0x0000002000057882 */ /* 0x000fe20000000000 */
[----:B------:R-:W-:Y:S01]  /*08f0*/  ELECT P0, URZ, PT ;  /* 0x0000000000ff782f */ /* 0x000fe20003800000 */
[----:B-1----:R-:W-:Y:S02]  /*0900*/  ULEA UR6, UR6, UR4, 0x18 ;  /* 0x0000000406067291 */ /* 0x002fe4000f8ec0ff */
[----:B------:R-:W-:-:S04]  /*0910*/  UIADD3 UR4, UPT, UPT, -UR5, 0x100000, URZ ;  /* 0x0010000005047890 */ /* 0x000fc8000fffe1ff */
[----:B------:R-:W-:Y:S02]  /*0920*/  USHF.L.U32 UR5, UR4, 0xb, URZ ;  /* 0x0000000b04057899 */ /* 0x000fe400080006ff */
[----:B------:R-:W-:Y:S01]  /*0930*/  USHF.L.U32 UR4, UR4, 0x1, URZ ;  /* 0x0000000104047899 */ /* 0x000fe200080006ff */
[----:B------:R-:W1:Y:S11]  /*0940*/  FENCE.VIEW.ASYNC.S ;  /* 0x00000000000073c6 */ /* 0x000e760000000000 */
[----:B-1----:R2:W1:Y:S01]  /*0950*/  SYNCS.EXCH.64 URZ, [UR6+0xc0], UR4 ;  /* 0x0000c00406ff75b2 */ /* 0x0024620008000100 */
[----:B------:R2:W1:Y:S02]  /*0960*/  SYNCS.EXCH.64 URZ, [UR6+0xc8], UR4 ;  /* 0x0000c80406ff75b2 */ /* 0x0004640008000100 */
[----:B--2---:R-:W-:Y:S01]  /*0970*/  NOP ;  /* 0x0000000000007918 */ /* 0x004fe20000000000 */
.L_x_11:
[----:B------:R-:W2:Y:S01]  /*0980*/  SHFL.IDX PT, R2, R64, RZ, 0x1f ;  /* 0x00001fff40027589 */ /* 0x000ea200000e0000 */
[----:B------:R-:W-:Y:S01]  /*0990*/  NOP ;  /* 0x0000000000007918 */ /* 0x000fe20000000000 */
[----:B--2---:R-:W-:-:S13]  /*09a0*/  ISETP.NE.AND P0, PT, R2, 0x4, PT ;  /* 0x000000040200780c */ /* 0x004fda0003f05270 */
[----:B------:R-:W-:Y:S05]  /*09b0*/  @P0 BRA `(.L_x_12) ;  /* 0x0000000000440947 */ /* 0x000fea0003800000 */
[----:B-1----:R-:W1:Y:S01]  /*09c0*/  S2UR UR6, SR_CgaCtaId ;  /* 0x00000000000679c3 */ /* 0x002e620000008800 */
[----:B------:R-:W-:Y:S01]  /*09d0*/  UMOV UR4, 0x100 ;  /* 0x0000010000047882 */ /* 0x000fe20000000000 */
[----:B------:R-:W-:Y:S01]  /*09e0*/  UMOV UR5, 0x400 ;  /* 0x0000040000057882 */ /* 0x000fe20000000000 */
[----:B------:R-:W-:Y:S01]  /*09f0*/  USEL UR4, UR4, 0xe0, UP3 ;  /* 0x000000e004047887 */ /* 0x000fe20009800000 */
[----:B------:R-:W-:Y:S01]  /*0a00*/  UMOV UR8, 0x1 ;  /* 0x0000000100087882 */ /* 0x000fe20000000000 */
[----:B------:R-:W-:Y:S01]  /*0a10*/  ELECT P0, URZ, PT ;  /* 0x0000000000ff782f */ /* 0x000fe20003800000 */
[----:B------:R-:W-:-:S04]  /*0a20*/  UIADD3 UR8, UPT, UPT, -UR8, 0x100000, URZ ;  /* 0x0010000008087890 */ /* 0x000fc8000fffe1ff */
[----:B------:R-:W-:Y:S02]  /*0a30*/  USHF.L.U32 UR9, UR8, 0xb, URZ ;  /* 0x0000000b08097899 */ /* 0x000fe400080006ff */
[----:B------:R-:W-:Y:S02]  /*0a40*/  USHF.L.U32 UR8, UR8, 0x1, URZ ;  /* 0x0000000108087899 */ /* 0x000fe400080006ff */
[----:B-1----:R-:W-:Y:S02]  /*0a50*/  ULEA UR6, UR6, UR5, 0x18 ;  /* 0x0000000506067291 */ /* 0x002fe4000f8ec0ff */
[----:B------:R-:W-:-:S04]  /*0a60*/  UIADD3 UR4, UPT, UPT, -UR4, 0x100000, URZ ;  /* 0x0010000004047890 */ /* 0x000fc8000fffe1ff */
[----:B------:R-:W-:Y:S02]  /*0a70*/  USHF.L.U32 UR5, UR4, 0xb, URZ ;  /* 0x0000000b04057899 */ /* 0x000fe400080006ff */
[----:B------:R-:W-:Y:S01]  /*0a80*/  USHF.L.U32 UR4, UR4, 0x1, URZ ;  /* 0x0000000104047899 */ /* 0x000fe200080006ff */
[----:B------:R-:W1:Y:S03]  /*0a90*/  FENCE.VIEW.ASYNC.S ;  /* 0x00000000000073c6 */ /* 0x000e660000000000 */
[----:B-1----:R2:W1:Y:S08]  /*0aa0*/  SYNCS.EXCH.64 URZ, [UR6+0xd0], UR8 ;  /* 0x0000d00806ff75b2 */ /* 0x0024700008000100 */
[----:B------:R2:W1:Y:S02]  /*0ab0*/  SYNCS.EXCH.64 URZ, [UR6+0xd8], UR4 ;  /* 0x0000d80406ff75b2 */ /* 0x0004640008000100 */
[----:B--2---:R-:W-:Y:S01]  /*0ac0*/  NOP ;  /* 0x0000000000007918 */ /* 0x004fe20000000000 */
.L_x_12:
[----:B------:R-:W2:Y:S01]  /*0ad0*/  SHFL.IDX PT, R2, R64, RZ, 0x1f ;  /* 0x00001fff40027589 */ /* 0x000ea200000e0000 */
[----:B------:R-:W1:Y:S01]  /*0ae0*/  S2UR UR51, SR_CTAID.X ;  /* 0x00000000003379c3 */ /* 0x000e620000002500 */
[----:B------:R-:W-:-:S07]  /*0af0*/  NOP ;  /* 0x0000000000007918 */ /* 0x000fce0000000000 */
[----:B------:R-:W1:Y:S01]  /*0b00*/  S2UR UR21, SR_CTAID.Y ;  /* 0x00000000001579c3 */ /* 0x000e620000002600 */
[----:B--2---:R-:W-:-:S13]  /*0b10*/  ISETP.NE.AND P0, PT, R2, 0x5, PT ;  /* 0x000000050200780c */ /* 0x004fda0003f05270 */
[----:B-1----:R-:W-:Y:S05]  /*0b20*/  @P0 BRA `(.L_x_13) ;  /* 0x0000000000480947 */ /* 0x002fea0003800000 */
[----:B------:R-:W1:Y:S01]  /*0b30*/  S2UR UR4, SR_CgaCtaId ;  /* 0x00000000000479c3 */ /* 0x000e620000008800 */
        /* <DEDUP_REMOVED lines=12> */
[----:B-1----:R1:W2:Y:S01]  /*0c00*/  SYNCS.EXCH.64 URZ, [UR4+0xe0], UR8 ;  /* 0x0000e00804ff75b2 */ /* 0x0022a20008000100 */
[----:B------:R1:W1:Y:S01]  /*0c10*/  SYNCS.EXCH.64 URZ, [UR4+0xf0], UR6 ;  /* 0x0000f00604ff75b2 */ /* 0x0002620008000100 */
[----:B------:R1:W1:Y:S01]  /*0c20*/  SYNCS.EXCH.64 URZ, [UR4+0xe8], UR8 ;  /* 0x0000e80804ff75b2 */ /* 0x0002620008000100 */
[----:B------:R1:W1:Y:S01]  /*0c30*/  SYNCS.EXCH.64 URZ, [UR4+0xf8], UR6 ;  /* 0x0000f80604ff75b2 */ /* 0x0002620008000100 */
[----:B------:R-:W-:Y:S01]  /*0c40*/  NOP ;  /* 0x0000000000007918 */ /* 0x000fe20000000000 */
.L_x_13:
[----:B------:R-:W-:-:S05]  /*0c50*/  CS2R.32 R57, SR_CgaSize ;  /* 0x0000000000397805 */ /* 0x000fca0000008a00 */
[----:B------:R-:W-:-:S05]  /*0c60*/  IMAD R57, R57, -0xa0, RZ ;  /* 0xffffff6039397824 */ /* 0x000fca00078e02ff */
[----:B------:R-:W-:-:S14]  /*0c70*/  R2UR UR5, R57 ;  /* 0x00000000390572ca */ /* 0x000fdc00000e0000 */
[----:B------:R-:W3:Y:S01]  /*0c80*/  LDCU UR5, c[0x0][UR5+0x2b0] ;  /* 0x00005600050577ac */ /* 0x000ee20008000800 */
[----:B------:R-:W-:Y:S02]  /*0c90*/  I2FP.F32.U32 R57, UR51 ;  /* 0x0000003300397c45 */ /* 0x000fe40008201000 */
[----:B------:R-:W-:-:S05]  /*0ca0*/  CS2R.32 R3, SR_CgaSize ;  /* 0x0000000000037805 */ /* 0x000fca0000008a00 */
[----:B------:R-:W-:-:S06]  /*0cb0*/  IMAD R3, R3, -0xa0, RZ ;  /* 0xffffff6003037824 */ /* 0x000fcc00078e02ff */
[----:B------:R-:W4:Y:S01]  /*0cc0*/  LDC R3, c[0x0][R3+0x2a0] ;  /* 0x0000a80003037b82 */ /* 0x000f220000000800 */
[----:B------:R-:W-:Y:S02]  /*0cd0*/  I2FP.F32.U32 R56, UR21 ;  /* 0x0000001500387c45 */ /* 0x000fe40008201000 */
[----:B------:R-:W-:-:S05]  /*0ce0*/  CS2R.32 R2, SR_CgaSize ;  /* 0x0000000000027805 */ /* 0x000fca0000008a00 */
[----:B------:R-:W-:-:S05]  /*0cf0*/  IMAD R2, R2, -0xa0, RZ ;  /* 0xffffff6002027824 */ /* 0x000fca00078e02ff */
[----:B-1----:R-:W-:-:S14]  /*0d00*/  R2UR UR4, R2 ;  /* 0x00000000020472ca */ /* 0x002fdc00000e0000 */
[----:B------:R-:W1:Y:S01]  /*0d10*/  LDCU UR4, c[0x0][UR4+0x2b4] ;  /* 0x00005680040477ac */ /* 0x000e620008000800 */
[----:B------:R-:W-:Y:S01]  /*0d20*/  NOP ;  /* 0x0000000000007918 */ /* 0x000fe20000000000 */
[----:B------:R-:W2:Y:S01]  /*0d30*/  LDCU UR19, c[0x0][0xc24] ;  /* 0x00018480ff1377ac */ /* 0x000ea20008000800 */
[----:B------:R-:W-:-:S05]  /*0d40*/  CS2R.32 R2, SR_CgaSize ;  /* 0x0000000000027805 */ /* 0x000fca0000008a00 */
[----:B------:R-:W-:-:S06]  /*0d50*/  IMAD R2, R2, -0xa0, RZ ;  /* 0xffffff6002027824 */ /* 0x000fcc00078e02ff */
[----:B------:R-:W4:Y:S01]  /*0d60*/  LDC R2, c[0x0][R2+0x2a4] ;  /* 0x0000a90002027b82 */ /* 0x000f220000000800 */
[----:B---3--:R-:W-:-:S07]  /*0d70*/  FMUL R57, R57, UR5 ;  /* 0x0000000539397c20 */ /* 0x008fce0008400000 */
[----:B------:R-:W3:Y:S01]  /*0d80*/  S2UR UR52, SR_CTAID.Z ;  /* 0x00000000003479c3 */ /* 0x000ee20000002700 */
[----:B-1----:R-:W-:Y:S01]  /*0d90*/  FMUL R56, R56, UR4 ;  /* 0x0000000438387c20 */ /* 0x002fe20008400000 */
[----:B------:R-:W1:Y:S01]  /*0da0*/  F2I.U32.TRUNC.NTZ R57, R57 ;  /* 0x0000003900397305 */ /* 0x000e62000020f000 */
[----:B--2---:R-:W-:-:S07]  /*0db0*/  UISETP.GE.AND UP0, UPT, UR19, 0x1, UPT ;  /* 0x000000011300788c */ /* 0x004fce000bf06270 */
[----:B------:R-:W2:Y:S01]  /*0dc0*/  F2I.U32.TRUNC.NTZ R56, R56 ;  /* 0x0000003800387305 */ /* 0x000ea2000020f000 */
[----:B-1----:R-:W-:-:S05]  /*0dd0*/  IADD3 R57, PT, PT, -R57, RZ, RZ ;  /* 0x000000ff39397210 */ /* 0x002fca0007ffe1ff */
[----:B----4-:R-:W-:Y:S01]  /*0de0*/  IMAD R57, R3, R57, UR51 ;  /* 0x0000003303397e24 */ /* 0x010fe2000f8e0239 */
[----:B--2---:R-:W-:-:S05]  /*0df0*/  IADD3 R56, PT, PT, -R56, RZ, RZ ;  /* 0x000000ff38387210 */ /* 0x004fca0007ffe1ff */
[----:B------:R-:W-:Y:S01]  /*0e00*/  IMAD R56, R2, R56, UR21 ;  /* 0x0000001502387e24 */ /* 0x000fe2000f8e0238 */
[----:B------:R-:W-:Y:S06]  /*0e10*/  BAR.SYNC.DEFER_BLOCKING 0x0 ;  /* 0x0000000000007b1d */ /* 0x000fec0000010000 */
[----:B---3--:R-:W-:Y:S05]  /*0e20*/  BRA.U !UP0, `(.L_x_14) ;  /* 0x0000000108d47547 */ /* 0x008fea000b800000 */
[----:B------:R-:W1:Y:S01]  /*0e30*/  LDCU.128 UR24, c[0x0][0xc10] ;  /* 0x00018200ff1877ac */ /* 0x000e620008000c00 */
[----:B------:R-:W2:Y:S01]  /*0e40*/  LDCU UR6, c[0x0][0x370] ;  /* 0x00006e00ff0677ac */ /* 0x000ea20008000800 */
[----:B------:R-:W3:Y:S01]  /*0e50*/  LDCU UR4, c[0x0][0x374] ;  /* 0x00006e80ff0477ac */ /* 0x000ee20008000800 */
[----:B------:R-:W4:Y:S01]  /*0e60*/  LDCU UR20, c[0x0][0xc0c] ;  /* 0x00018180ff1477ac */ /* 0x000f220008000800 */
[----:B------:R-:W4:Y:S01]  /*0e70*/  LDCU UR5, c[0x0][0xc20] ;  /* 0x00018400ff0577ac */ /* 0x000f220008000800 */
[----:B------:R-:W4:Y:S01]  /*0e80*/  LDCU.64 UR16, c[0x0][0xc28] ;  /* 0x00018500ff1077ac */ /* 0x000f220008000a00 */
[----:B-1----:R-:W-:Y:S02]  /*0e90*/  UISETP.NE.AND UP0, UPT, UR26, 0x1, UPT ;  /* 0x000000011a00788c */ /* 0x002fe4000bf05270 */
[----:B---3--:R-:W-:Y:S02]  /*0ea0*/  UIMAD.WIDE.U32 UR8, UR4, UR27, URZ ;  /* 0x0000001b040872a5 */ /* 0x008fe4000f8e00ff */
[----:B--2---:R-:W-:-:S02]  /*0eb0*/  UIMAD.WIDE.U32 UR10, UR6, UR24, URZ ;  /* 0x00000018060a72a5 */ /* 0x004fc4000f8e00ff */
[----:B----4-:R-:W-:Y:S02]  /*0ec0*/  UISETP.NE.AND UP2, UPT, UR20, 0x1, UPT ;  /* 0x000000011400788c */ /* 0x010fe4000bf45270 */
[----:B------:R-:W-:Y:S01]  /*0ed0*/  UISETP.NE.AND UP4, UPT, UR19, 0x1, UPT ;  /* 0x000000011300788c */ /* 0x000fe2000bf85270 */
[----:B------:R-:W-:Y:S02]  /*0ee0*/  UMOV UR8, UR9 ;  /* 0x0000000900087c82 */ /* 0x000fe40008000000 */
[----:B------:R-:W-:Y:S01]  /*0ef0*/  UMOV UR10, UR11 ;  /* 0x0000000b000a7c82 */ /* 0x000fe20008000000 */
[----:B------:R-:W-:Y:S02]  /*0f00*/  @UP0 USHF.R.U32.HI UR4, URZ, UR5, UR8 ;  /* 0x00000005ff040299 */ /* 0x000fe40008011608 */
[----:B------:R-:W-:Y:S02]  /*0f10*/  UIMAD.WIDE.U32 UR12, UR21, UR27, URZ ;  /* 0x0000001b150c72a5 */ /* 0x000fe4000f8e00ff */
[----:B------:R-:W-:-:S02]  /*0f20*/  UIMAD.WIDE.U32 UR8, UR4, UR16, URZ ;  /* 0x00000010040872a5 */ /* 0x000fc4000f8e00ff */
[----:B------:R-:W-:Y:S02]  /*0f30*/  @UP2 USHF.R.U32.HI UR6, URZ, UR25, UR10 ;  /* 0x00000019ff062299 */ /* 0x000fe4000801160a */
[----:B------:R-:W-:Y:S02]  /*0f40*/  UIMAD.WIDE.U32 UR14, UR51, UR24, URZ ;  /* 0x00000018330e72a5 */ /* 0x000fe4000f8e00ff */
[----:B------:R-:W-:Y:S01]  /*0f50*/  UIMAD.WIDE.U32 UR10, UR6, UR16, URZ ;  /* 0x00000010060a72a5 */ /* 0x000fe2000f8e00ff */
[----:B------:R-:W-:Y:S01]  /*0f60*/  UMOV UR12, UR13 ;  /* 0x0000000d000c7c82 */ /* 0x000fe20008000000 */
[----:B------:R-:W-:Y:S01]  /*0f70*/  UMOV UR8, UR9 ;  /* 0x0000000900087c82 */ /* 0x000fe20008000000 */
[----:B------:R-:W-:Y:S02]  /*0f80*/  USHF.R.U32.HI UR12, URZ, UR5, UR12 ;  /* 0x00000005ff0c7299 */ /* 0x000fe4000801160c */
[----:B------:R-:W-:Y:S01]  /*0f90*/  @UP4 USHF.R.U32.HI UR4, URZ, UR17, UR8 ;  /* 0x00000011ff044299 */ /* 0x000fe20008011608 */
[----:B------:R-:W-:Y:S01]  /*0fa0*/  UMOV UR14, UR15 ;  /* 0x0000000f000e7c82 */ /* 0x000fe20008000000 */
[----:B------:R-:W-:Y:S01]  /*0fb0*/  UMOV UR10, UR11 ;  /* 0x0000000b000a7c82 */ /* 0x000fe20008000000 */
[----:B------:R-:W-:-:S02]  /*0fc0*/  USHF.R.U32.HI UR14, URZ, UR25, UR14 ;  /* 0x00000019ff0e7299 */ /* 0x000fc4000801160e */
[----:B------:R-:W-:Y:S02]  /*0fd0*/  USEL UR5, UR21, UR12, !UP0 ;  /* 0x0000000c15057287 */ /* 0x000fe4000c000000 */
[----:B------:R-:W-:Y:S02]  /*0fe0*/  @UP4 USHF.R.U32.HI UR6, URZ, UR17, UR10 ;  /* 0x00000011ff064299 */ /* 0x000fe4000801160a */
[----:B------:R-:W-:Y:S02]  /*0ff0*/  UIMAD UR7, UR4, UR19, URZ ;  /* 0x00000013040772a4 */ /* 0x000fe4000f8e02ff */
[----:B------:R-:W-:Y:S02]  /*1000*/  USEL UR4, UR51, UR14, !UP2 ;  /* 0x0000000e33047287 */ /* 0x000fe4000d000000 */
[----:B------:R-:W-:Y:S02]  /*1010*/  UIMAD UR10, UR6, UR19, URZ ;  /* 0x00000013060a72a4 */ /* 0x000fe4000f8e02ff */
[----:B------:R-:W-:-:S02]  /*1020*/  UISETP.GE.AND UP0, UPT, UR5, UR7, UPT ;  /* 0x000000070500728c */ /* 0x000fc4000bf06270 */
[----:B------:R-:W-:Y:S02]  /*1030*/  UIMAD.WIDE.U32 UR8, UR5, UR16, URZ ;  /* 0x00000010050872a5 */ /* 0x000fe4000f8e00ff */
[----:B------:R-:W-:Y:S02]  /*1040*/  UISETP.GE.OR UP0, UPT, UR4, UR10, UP0 ;  /* 0x0000000a0400728c */ /* 0x000fe40008706670 */
[----:B------:R-:W-:Y:S02]  /*1050*/  UIMAD.WIDE.U32 UR10, UR4, UR16, URZ ;  /* 0x00000010040a72a5 */ /* 0x000fe4000f8e00ff */
[----:B------:R-:W-:Y:S01]  /*1060*/  UIADD3 UR10, UPT, UPT, -UR4, URZ, URZ ;  /* 0x000000ff040a7290 */ /* 0x000fe2000fffe1ff */
[----:B------:R-:W-:Y:S01]  /*1070*/  UMOV UR8, UR9 ;  /* 0x0000000900087c82 */ /* 0x000fe20008000000 */
[----:B------:R-:W-:Y:S02]  /*1080*/  UIADD3 UR9, UPT, UPT, -UR5, URZ, URZ ;  /* 0x000000ff05097290 */ /* 0x000fe4000fffe1ff */
[----:B------:R-:W-:-:S03]  /*1090*/  USHF.R.U32.HI UR8, URZ, UR17, UR8 ;  /* 0x00000011ff087299 */ /* 0x000fc60008011608 */
[----:B------:R-:W-:Y:S01]  /*10a0*/  @!UP0 UMOV UR7, UR11 ;  /* 0x0000000b00078c82 */ /* 0x000fe20008000000 */
[----:B------:R-:W-:Y:S02]  /*10b0*/  UIMAD UR21, UR26, UR9, UR21 ;  /* 0x000000091a1572a4 */ /* 0x000fe4000f8e0215 */
[----:B------:R-:W-:Y:S02]  /*10c0*/  USEL UR8, UR5, UR8, !UP4 ;  /* 0x0000000805087287 */ /* 0x000fe4000e000000 */
[----:B------:R-:W-:Y:S02]  /*10d0*/  @!UP0 USHF.R.U32.HI UR7, URZ, UR17, UR7 ;  /* 0x00000011ff078299 */ /* 0x000fe40008011607 */
[----:B------:R-:W-:Y:S02]  /*10e0*/  UIADD3 UR9, UPT, UPT, -UR8, URZ, URZ ;  /* 0x000000ff08097290 */ /* 0x000fe4000fffe1ff */
[----:B------:R-:W-:Y:S02]  /*10f0*/  @!UP0 USEL UR7, UR4, UR7, !UP4 ;  /* 0x0000000704078287 */ /* 0x000fe4000e000000 */
[----:B------:R-:W-:-:S02]  /*1100*/  UIMAD UR9, UR19, UR9, UR5 ;  /* 0x00000009130972a4 */ /* 0x000fc4000f8e0205 */
[----:B------:R-:W-:Y:S02]  /*1110*/  @!UP0 UIADD3 UR8, UPT, UPT, UR8, -UR7, URZ ;  /* 0x8000000708088290 */ /* 0x000fe4000fffe0ff */
[----:B------:R-:W-:Y:S02]  /*1120*/  @!UP0 UIMAD UR7, UR9, UR6, UR7 ;  /* 0x00000006090782a4 */ /* 0x000fe4000f8e0207 */
[----:B------:R-:W-:Y:S02]  /*1130*/  @!UP0 UIMAD UR5, UR8, UR19, UR4 ;  /* 0x00000013080582a4 */ /* 0x000fe4000f8e0204 */
[----:B------:R-:W-:Y:S02]  /*1140*/  UIMAD UR6, UR20, UR10, UR51 ;  /* 0x0000000a140672a4 */ /* 0x000fe4000f8e0233 */
[----:B------:R-:W-:Y:S01]  /*1150*/  UIMAD UR21, UR5, UR26, UR21 ;  /* 0x0000001a051572a4 */ /* 0x000fe2000f8e0215 */
[----:B------:R-:W-:Y:S02]  /*1160*/  @!UP0 UMOV UR4, UR7 ;  /* 0x0000000700048c82 */ /* 0x000fe40008000000 */
[----:B------:R-:W-:-:S12]  /*1170*/  UIMAD UR51, UR4, UR20, UR6 ;  /* 0x00000014043372a4 */ /* 0x000fd8000f8e0206 */
.L_x_14:
[----:B------:R-:W1:Y:S02]  /*1180*/  LDCU UR4, c[0x0][0xc30] ;  /* 0x00018600ff0477ac */ /* 0x000e640008000800 */
[----:B-1----:R-:W-:-:S09]  /*1190*/  UISETP.NE.AND UP0, UPT, UR4, 0x1, UPT ;  /* 0x000000010400788c */ /* 0x002fd2000bf05270 */
[----:B------:R-:W-:Y:S05]  /*11a0*/  BRA.U UP0, `(.L_x_15) ;  /* 0x0000000100447547 */ /* 0x000fea000b800000 */
[----:B------:R-:W1:Y:S01]  /*11b0*/  LDCU.128 UR8, c[0x0][0xc10] ;  /* 0x00018200ff0877ac */ /* 0x000e620008000c00 */
[----:B------:R-:W2:Y:S01]  /*11c0*/  LDCU UR12, c[0x0][0xc0c] ;  /* 0x00018180ff0c77ac */ /* 0x000ea20008000800 */
[----:B------:R-:W3:Y:S01]  /*11d0*/  LDCU UR13, c[0x0][0xc20] ;  /* 0x00018400ff0d77ac */ /* 0x000ee20008000800 */
[----:B-1----:R-:W-:Y:S02]  /*11e0*/  UIMAD.WIDE.U32 UR6, UR51, UR8, URZ ;  /* 0x00000008330672a5 */ /* 0x002fe4000f8e00ff */
[----:B------:R-:W-:Y:S02]  /*11f0*/  UIMAD.WIDE.U32 UR4, UR21, UR11, URZ ;  /* 0x0000000b150472a5 */ /* 0x000fe4000f8e00ff */
[----:B--2---:R-:W-:Y:S02]  /*1200*/  UISETP.NE.AND UP2, UPT, UR12, 0x1, UPT ;  /* 0x000000010c00788c */ /* 0x004fe4000bf45270 */
[----:B------:R-:W-:Y:S01]  /*1210*/  UISETP.NE.AND UP0, UPT, UR10, 0x1, UPT ;  /* 0x000000010a00788c */ /* 0x000fe2000bf05270 */
[----:B------:R-:W-:-:S02]  /*1220*/  UMOV UR6, UR7 ;  /* 0x0000000700067c82 */ /* 0x000fc40008000000 */
[----:B------:R-:W-:Y:S01]  /*1230*/  UMOV UR4, UR5 ;  /* 0x0000000500047c82 */ /* 0x000fe20008000000 */
[----:B------:R-:W-:Y:S02]  /*1240*/  USHF.R.U32.HI UR6, URZ, UR9, UR6 ;  /* 0x00000009ff067299 */ /* 0x000fe40008011606 */
[----:B---3--:R-:W-:Y:S02]  /*1250*/  USHF.R.U32.HI UR4, URZ, UR13, UR4 ;  /* 0x0000000dff047299 */ /* 0x008fe40008011604 */
[----:B------:R-:W-:Y:S02]  /*1260*/  USEL UR5, UR51, UR6, !UP2 ;  /* 0x0000000633057287 */ /* 0x000fe4000d000000 */
[----:B------:R-:W-:-:S04]  /*1270*/  USEL UR4, UR21, UR4, !UP0 ;  /* 0x0000000415047287 */ /* 0x000fc8000c000000 */
[----:B------:R-:W-:Y:S02]  /*1280*/  UIADD3 UR6, UPT, UPT, UR5, -UR4, URZ ;  /* 0x8000000405067290 */ /* 0x000fe4000fffe0ff */
[----:B------:R-:W-:Y:S02]  /*1290*/  UIADD3 UR4, UPT, UPT, -UR5, UR4, URZ ;  /* 0x0000000405047290 */ /* 0x000fe4000fffe1ff */
[----:B------:R-:W-:Y:S02]  /*12a0*/  UIMAD UR21, UR6, UR10, UR21 ;  /* 0x0000000a061572a4 */ /* 0x000fe4000f8e0215 */
[----:B------:R-:W-:-:S12]  /*12b0*/  UIMAD UR51, UR4, UR12, UR51 ;  /* 0x0000000c043372a4 */ /* 0x000fd8000f8e0233 */
.L_x_15:
[----:B------:R-:W-:Y:S01]  /*12c0*/  BAR.SYNC.DEFER_BLOCKING 0x0 ;  /* 0x0000000000007b1d */ /* 0x000fe20000010000 */
[----:B------:R-:W-:Y:S01]  /*12d0*/  UISETP.NE.AND UP0, UPT, UR18, 0x2, UPT ;  /* 0x000000021200788c */ /* 0x000fe2000bf05270 */
[----:B------:R-:W-:Y:S02]  /*12e0*/  ISETP.NE.OR P3, PT, R0, 0x2, !P3 ;  /* 0x000000020000780c */ /* 0x000fe40005f65670 */
[----:B------:R-:W-:Y:S02]  /*12f0*/  LOP3.LUT R0, R62, 0x1f, RZ, 0xc0, !PT ;  /* 0x0000001f3e007812 */ /* 0x000fe400078ec0ff */
[----:B------:R-:W1:Y:S04]  /*1300*/  LDCU UR39, c[0x0][0xc24] ;  /* 0x00018480ff2777ac */ /* 0x000e680008000800 */
[----:B------:R-:W-:Y:S05]  /*1310*/  BRA.U UP0, `(.L_x_16) ;  /* 0x0000001d00b07547 */ /* 0x000fea000b800000 */
[----:B------:R-:W2:Y:S01]  /*1320*/  LDCU UR5, c[0x0][0x388] ;  /* 0x00007100ff0577ac */ /* 0x000ea20008000800 */
[----:B------:R-:W-:Y:S01]  /*1330*/  PLOP3.LUT P1, PT, PT, PT, UP3, 0x80, 0x8 ;  /* 0x000000000008781c */ /* 0x000fe20003f2f038 */
[----:B------:R-:W-:Y:S01]  /*1340*/  IMAD.MOV.U32 R2, RZ, RZ, RZ ;  /* 0x000000ffff027224 */ /* 0x000fe200078e00ff */
[----:B------:R-:W-:Y:S01]  /*1350*/  ISETP.EQ.OR P2, PT, R0, RZ, P3 ;  /* 0x000000ff0000720c */ /* 0x000fe20001f42670 */
[----:B------:R-:W3:Y:S01]  /*1360*/  LDCU UR8, c[0x0][0x38c] ;  /* 0x00007180ff0877ac */ /* 0x000ee20008000800 */
[----:B------:R-:W-:Y:S01]  /*1370*/  PLOP3.LUT P1, PT, P1, PT, PT, 0x8, 0x80 ;  /* 0x000000000080781c */ /* 0x000fe20000f2e170 */
[----:B------:R-:W4:Y:S01]  /*1380*/  LDCU.64 UR6, c[0x0][0x390] ;  /* 0x00007200ff0677ac */ /* 0x000f220008000a00 */
[----:B------:R-:W1:Y:S01]  /*1390*/  LDCU UR76, c[0x0][0x370] ;  /* 0x00006e00ff4c77ac */ /* 0x000e620008000800 */
[----:B------:R-:W1:Y:S01]  /*13a0*/  LDCU.64 UR70, c[0x0][0x348] ;  /* 0x00006900ff4677ac */ /* 0x000e620008000a00 */
[----:B--2---:R-:W-:Y:S01]  /*13b0*/  UIADD3 UR5, UPT, UPT, UR5, 0x1f, URZ ;  /* 0x0000001f05057890 */ /* 0x004fe2000fffe0ff */
[----:B------:R-:W2:Y:S03]  /*13c0*/  LDCU UR75, c[0x0][0x374] ;  /* 0x00006e80ff4b77ac */ /* 0x000ea60008000800 */
[----:B------:R-:W-:Y:S01]  /*13d0*/  USHF.R.S32.HI UR4, URZ, 0x1f, UR5 ;  /* 0x0000001fff047899 */ /* 0x000fe20008011405 */
[----:B------:R-:W-:Y:S01]  /*13e0*/  UMOV UR47, 0x1 ;  /* 0x00000001002f7882 */ /* 0x000fe20000000000 */
[----:B------:R-:W-:-:S02]  /*13f0*/  UMOV UR59, URZ ;  /* 0x000000ff003b7c82 */ /* 0x000fc40008000000 */
[----:B------:R-:W-:Y:S01]  /*1400*/  ULEA.HI UR4, UR4, UR5, URZ, 0x5 ;  /* 0x0000000504047291 */ /* 0x000fe2000f8f28ff */
[----:B------:R-:W-:Y:S01]  /*1410*/  UMOV UR46, URZ ;  /* 0x000000ff002e7c82 */ /* 0x000fe20008000000 */
[----:B------:R-:W-:Y:S02]  /*1420*/  UMOV UR68, URZ ;  /* 0x000000ff00447c82 */ /* 0x000fe40008000000 */
[----:B------:R-:W-:-:S04]  /*1430*/  USHF.R.S32.HI UR4, URZ, 0x5, UR4 ;  /* 0x00000005ff047899 */ /* 0x000fc80008011404 */
[----:B---3--:R-:W-:-:S04]  /*1440*/  UIMAD UR4, UR4, UR8, URZ ;  /* 0x00000008040472a4 */ /* 0x008fc8000f8e02ff */
[----:B----4-:R-:W-:-:S04]  /*1450*/  UIMAD UR4, UR4, UR6, URZ ;  /* 0x00000006040472a4 */ /* 0x010fc8000f8e02ff */
[----:B------:R-:W-:-:S04]  /*1460*/  UIMAD UR77, UR4, UR7, URZ ;  /* 0x00000007044d72a4 */ /* 0x000fc8000f8e02ff */
[----:B------:R-:W-:Y:S02]  /*1470*/  UISETP.NE.AND UP1, UPT, UR77, URZ, UPT ;  /* 0x000000ff4d00728c */ /* 0x000fe4000bf25270 */
[----:B------:R-:W-:-:S04]  /*1480*/  UISETP.LT.U32.AND UP0, UPT, UR77, 0x8, UPT ;  /* 0x000000084d00788c */ /* 0x000fc8000bf01070 */
[----:B------:R-:W-:-:S04]  /*1490*/  USEL UR4, UR77, 0x8, UP0 ;  /* 0x000000084d047887 */ /* 0x000fc80008000000 */
[----:B------:R-:W-:Y:S02]  /*14a0*/  UIADD3 UR5, UPT, UPT, UR4, -0x1, URZ ;  /* 0xffffffff04057890 */ /* 0x000fe4000fffe0ff */
[----:B------:R-:W-:Y:S02]  /*14b0*/  @!UP1 UIADD3 UR5, UPT, UPT, UR4, URZ, URZ ;  /* 0x000000ff04059290 */ /* 0x000fe4000fffe0ff */
[----:B------:R-:W-:Y:S02]  /*14c0*/  UIADD3 UR74, UPT, UPT, UR77, -UR4, URZ ;  /* 0x800000044d4a7290 */ /* 0x000fe4000fffe0ff */
[----:B------:R-:W-:-:S06]  /*14d0*/  UIADD3 UR4, UPT, UPT, UR5, 0x1, URZ ;  /* 0x0000000105047890 */ /* 0x000fcc000fffe0ff */
[----:B-12---:R-:W-:-:S07]  /*14e0*/  IMAD.U32 R3, RZ, RZ, UR4 ;  /* 0x00000004ff037e24 */ /* 0x006fce000f8e00ff */
.L_x_32:
[----:B------:R-:W1:Y:S01]  /*14f0*/  S2UR UR58, SR_CgaCtaId ;  /* 0x00000000003a79c3 */ /* 0x000e620000008800 */
[----:B------:R-:W-:Y:S01]  /*1500*/  UMOV UR4, 0x400 ;  /* 0x0000040000047882 */ /* 0x000fe20000000000 */
[----:B------:R-:W-:Y:S01]  /*1510*/  MOV R0, UR47 ;  /* 0x0000002f00007c02 */ /* 0x000fe20008000f00 */
[----:B------:R-:W-:Y:S02]  /*1520*/  UISETP.NE.AND UP0, UPT, UR77, URZ, UPT ;  /* 0x000000ff4d00728c */ /* 0x000fe4000bf05270 */
[----:B------:R-:W-:Y:S01]  /*1530*/  USHF.L.U32 UR64, UR51, 0x6, URZ ;  /* 0x0000000633407899 */ /* 0x000fe200080006ff */
[----:B------:R-:W-:Y:S01]  /*1540*/  SHF.L.U32 R0, R0, 0x1f, RZ ;  /* 0x0000001f00007819 */ /* 0x000fe200000006ff */
[----:B------:R-:W-:Y:S01]  /*1550*/  USHF.L.U32 UR50, UR21, 0x7, URZ ;  /* 0x0000000715327899 */ /* 0x000fe200080006ff */
[----:B------:R-:W-:Y:S01]  /*1560*/  UMOV UR31, URZ ;  /* 0x000000ff001f7c82 */ /* 0x000fe20008000000 */
[----:B------:R-:W-:Y:S01]  /*1570*/  UMOV UR54, URZ ;  /* 0x000000ff00367c82 */ /* 0x000fe20008000000 */
[----:B------:R-:W-:Y:S01]  /*1580*/  UMOV UR53, URZ ;  /* 0x000000ff00357c82 */ /* 0x000fe20008000000 */
[----:B------:R-:W-:Y:S01]  /*1590*/  UMOV UR52, URZ ;  /* 0x000000ff00347c82 */ /* 0x000fe20008000000 */
[----:B-1----:R-:W-:-:S04]  /*15a0*/  ULEA UR58, UR58, UR4, 0x18 ;  /* 0x000000043a3a7291 */ /* 0x002fc8000f8ec0ff */
[----:B------:R-:W-:-:S09]  /*15b0*/  ULEA UR4, UR59, UR58, 0x3 ;  /* 0x0000003a3b047291 */ /* 0x000fd2000f8e18ff */
[----:B------:R1:W2:Y:S01]  /*15c0*/  SYNCS.PHASECHK.TRANS64.TRYWAIT P0, [UR4+0x40], R0 ;  /* 0x00004000ff0075a7 */ /* 0x0002a20008001104 */
[----:B------:R-:W-:Y:S05]  /*15d0*/  BRA.U !UP0, `(.L_x_17) ;  /* 0x0000000508fc7547 */ /* 0x000fea000b800000 */
[----:B------:R-:W3:Y:S01]  /*15e0*/  LDCU.128 UR12, c[0x0][0x480] ;  /* 0x00009000ff0c77ac */ /* 0x000ee20008000c00 */
[----:B------:R-:W-:Y:S01]  /*15f0*/  R2UR UR18, R3 ;  /* 0x00000000031272ca */ /* 0x000fe200000e0000 */
[----:B------:R-:W4:Y:S01]  /*1600*/  LDCU.128 UR8, c[0x0][0x490] ;  /* 0x00009200ff0877ac */ /* 0x000f220008000c00 */
[----:B------:R-:W1:Y:S01]  /*1610*/  LDCU.64 UR20, c[0x0][0x4c0] ;  /* 0x00009800ff1477ac */ /* 0x000e620008000a00 */
[----:B------:R-:W1:Y:S01]  /*1620*/  LDCU.64 UR16, c[0x0][0x4f0] ;  /* 0x00009e00ff1077ac */ /* 0x000e620008000a00 */
[----:B------:R-:W1:Y:S01]  /*1630*/  LDCU UR35, c[0x0][0x4ec] ;  /* 0x00009d80ff2377ac */ /* 0x000e620008000800 */
[----:B---3--:R-:W-:Y:S02]  /*1640*/  UIMAD.WIDE.U32 UR4, UR64, UR13, URZ ;  /* 0x0000000d400472a5 */ /* 0x008fe4000f8e00ff */
[----:B------:R-:W-:Y:S02]  /*1650*/  UISETP.NE.AND UP0, UPT, UR12, 0x1, UPT ;  /* 0x000000010c00788c */ /* 0x000fe4000bf05270 */
[----:B------:R-:W-:-:S04]  /*1660*/  USHF.R.U32.HI UR5, URZ, UR14, UR5 ;  /* 0x0000000eff057299 */ /* 0x000fc80008011605 */
[----:B------:R-:W-:Y:S02]  /*1670*/  UIADD3 UR68, UPT, UPT, UR18, UR46, URZ ;  /* 0x0000002e12447290 */ /* 0x000fe4000fffe0ff */
[----:B------:R-:W-:Y:S02]  /*1680*/  USEL UR5, UR64, UR5, !UP0 ;  /* 0x0000000540057287 */ /* 0x000fe4000c000000 */
[----:B------:R-:W-:Y:S02]  /*1690*/  UISETP.NE.AND UP0, UPT, UR15, 0x1, UPT ;  /* 0x000000010f00788c */ /* 0x000fe4000bf05270 */
[----:B----4-:R-:W-:Y:S01]  /*16a0*/  UIMAD.WIDE.U32 UR6, UR5, UR8, URZ ;  /* 0x00000008050672a5 */ /* 0x010fe2000f8e00ff */
[----:B------:R-:W3:Y:S01]  /*16b0*/  LDCU UR8, c[0x0][0x4a0] ;  /* 0x00009400ff0877ac */ /* 0x000ee20008000800 */
[----:B------:R-:W4:Y:S05]  /*16c0*/  LDCU UR65, c[0x0][0x38c] ;  /* 0x00007180ff4177ac */ /* 0x000f2a0008000800 */
[----:B------:R-:W-:Y:S01]  /*16d0*/  UMOV UR4, UR7 ;  /* 0x0000000700047c82 */ /* 0x000fe20008000000 */
[----:B------:R-:W1:Y:S01]  /*16e0*/  LDCU.64 UR60, c[0x0][0x390] ;  /* 0x00007200ff3c77ac */ /* 0x000e620008000a00 */
[----:B------:R-:W-:Y:S01]  /*16f0*/  USHF.R.U32.HI UR4, URZ, UR9, UR4 ;  /* 0x00000009ff047299 */ /* 0x000fe20008011604 */
[----:B------:R-:W4:Y:S03]  /*1700*/  LDCU UR9, c[0x0][0x4c8] ;  /* 0x00009900ff0977ac */ /* 0x000f260008000800 */
[----:B------:R-:W-:-:S02]  /*1710*/  USEL UR4, UR5, UR4, !UP0 ;  /* 0x0000000405047287 */ /* 0x000fc4000c000000 */
[----:B------:R-:W-:Y:S02]  /*1720*/  UISETP.NE.AND UP0, UPT, UR10, 0x1, UPT ;  /* 0x000000010a00788c */ /* 0x000fe4000bf05270 */
[----:B------:R-:W-:Y:S01]  /*1730*/  UIMAD.WIDE.U32 UR6, UR4, UR11, URZ ;  /* 0x0000000b040672a5 */ /* 0x000fe2000f8e00ff */
[----:B------:R-:W1:Y:S01]  /*1740*/  LDCU.64 UR40, c[0x0][0x4d0] ;  /* 0x00009a00ff2877ac */ /* 0x000e620008000a00 */
[----:B------:R-:W-:-:S05]  /*1750*/  UIADD3 UR26, UPT, UPT, UR50, 0x20, URZ ;  /* 0x00000020321a7890 */ /* 0x000fca000fffe0ff */
[----:B------:R-:W-:Y:S01]  /*1760*/  UMOV UR6, UR7 ;  /* 0x0000000700067c82 */ /* 0x000fe20008000000 */
[----:B------:R-:W-:Y:S02]  /*1770*/  UIADD3 UR7, UPT, UPT, -UR4, URZ, URZ ;  /* 0x000000ff04077290 */ /* 0x000fe4000fffe1ff */
[----:B---3--:R-:W-:Y:S02]  /*1780*/  USHF.R.U32.HI UR6, URZ, UR8, UR6 ;  /* 0x00000008ff067299 */ /* 0x008fe40008011606 */
[----:B------:R-:W-:Y:S02]  /*1790*/  UIADD3 UR8, UPT, UPT, -UR5, URZ, URZ ;  /* 0x000000ff05087290 */ /* 0x000fe4000fffe1ff */
[----:B------:R-:W-:Y:S02]  /*17a0*/  USEL UR38, UR4, UR6, !UP0 ;  /* 0x0000000604267287 */ /* 0x000fe4000c000000 */
[----:B------:R-:W-:Y:S02]  /*17b0*/  UIMAD UR7, UR15, UR7, UR5 ;  /* 0x000000070f0772a4 */ /* 0x000fe4000f8e0205 */
[----:B------:R-:W-:-:S02]  /*17c0*/  UIADD3 UR6, UPT, UPT, -UR38, URZ, URZ ;  /* 0x000000ff26067290 */ /* 0x000fc4000fffe1ff */
[----:B------:R-:W-:Y:S02]  /*17d0*/  UIMAD UR8, UR12, UR8, UR64 ;  /* 0x000000080c0872a4 */ /* 0x000fe4000f8e0240 */
[----:B------:R-:W-:Y:S02]  /*17e0*/  UIMAD UR37, UR10, UR6, UR4 ;  /* 0x000000060a2572a4 */ /* 0x000fe4000f8e0204 */
[----:B-1----:R-:W-:Y:S01]  /*17f0*/  UIMAD UR36, UR7, UR21, UR16 ;  /* 0x00000015072472a4 */ /* 0x002fe2000f8e0210 */
[----:B------:R-:W1:Y:S04]  /*1800*/  LDCU UR15, c[0x0][0x4cc] ;  /* 0x00009980ff0f77ac */ /* 0x000e680008000800 */
[----:B------:R-:W3:Y:S01]  /*1810*/  LDCU UR6, c[0x0][0x500] ;  /* 0x0000a000ff0677ac */ /* 0x000ee20008000800 */
[----:B------:R-:W1:Y:S01]  /*1820*/  LDCU.64 UR4, c[0x0][0x4f8] ;  /* 0x00009f00ff0477ac */ /* 0x000e620008000a00 */
[----:B------:R-:W-:-:S02]  /*1830*/  UIADD3 UR18, UPT, UPT, UR50, 0x40, URZ ;  /* 0x0000004032127890 */ /* 0x000fc4000fffe0ff */
[----:B------:R-:W-:Y:S02]  /*1840*/  UIADD3 UR10, UPT, UPT, UR50, 0x60, URZ ;  /* 0x00000060320a7890 */ /* 0x000fe4000fffe0ff */
[----:B------:R-:W-:Y:S02]  /*1850*/  UIMAD UR35, UR8, UR20, UR35 ;  /* 0x00000014082372a4 */ /* 0x000fe4000f8e0223 */
[----:B----4-:R-:W-:Y:S01]  /*1860*/  UIMAD UR37, UR37, UR9, UR17 ;  /* 0x00000009252572a4 */ /* 0x010fe2000f8e0211 */
[----:B------:R-:W-:Y:S01]  /*1870*/  UMOV UR31, URZ ;  /* 0x000000ff001f7c82 */ /* 0x000fe20008000000 */
[----:B------:R-:W-:Y:S01]  /*1880*/  UMOV UR7, UR59 ;  /* 0x0000003b00077c82 */ /* 0x000fe20008000000 */
[----:B------:R-:W-:Y:S01]  /*1890*/  UMOV UR52, URZ ;  /* 0x000000ff00347c82 */ /* 0x000fe20008000000 */
[----:B------:R-:W-:Y:S01]  /*18a0*/  UMOV UR53, URZ ;  /* 0x000000ff00357c82 */ /* 0x000fe20008000000 */
[----:B------:R-:W-:-:S07]  /*18b0*/  UMOV UR54, URZ ;  /* 0x000000ff00367c82 */ /* 0x000fce0008000000 */
.L_x_22:
[----:B------:R-:W-:Y:S01]  /*18c0*/  @!P3 MOV R4, 0x6000 ;  /* 0x000060000004b802 */ /* 0x000fe20000000f00 */
[----:B------:R-:W-:Y:S01]  /*18d0*/  ULEA UR33, UR7, UR58, 0x3 ;  /* 0x0000003a07217291 */ /* 0x000fe2000f8e18ff */
[----:B--2---:R-:W-:Y:S11]  /*18e0*/  @P0 BRA `(.L_x_18) ;  /* 0x0000000000100947 */ /* 0x004ff60003800000 */
[----:B------:R-:W-:Y:S04]  /*18f0*/  MOV R5, UR47 ;  /* 0x0000002f00057c02 */ /* 0x000fe80008000f00 */
[----:B------:R-:W-:Y:S04]  /*1900*/  SHF.L.U32 R5, R5, 0x1f, RZ ;  /* 0x0000001f05057819 */ /* 0x000fe800000006ff */
[----:B------:R-:W2:Y:S02]  /*1910*/  SYNCS.PHASECHK.TRANS64.TRYWAIT P0, [UR33+0x40], R5 ;  /* 0x00004005ff0075a7 */ /* 0x000ea40008001121 */
[----:B--2---:R-:W-:Y:S05]  /*1920*/  @!P0 BRA `(.L_x_19) ;  /* 0x0000007800808947 */ /* 0x004fea0003800000 */
.L_x_18:
[----:B------:R4:W-:Y:S01]  /*1930*/  @!P3 SYNCS.ARRIVE.TRANS64 RZ, [UR33], R4 ;  /* 0x00000004ffffb9a7 */ /* 0x0009e20008000021 */
[----:B------:R-:W-:Y:S04]  /*1940*/  BSSY.RECONVERGENT B0, `(.L_x_20) ;  /* 0x0000003000007945 */ /* 0x000fe80003800200 */
[----:B------:R-:W-:Y:S05]  /*1950*/  @P2 BRA `(.L_x_21) ;  /* 0x0000000000042947 */ /* 0x000fea0003800000 */
[----:B-1-3--:R-:W-:Y:S05]  /*1960*/  BPT.TRAP 0x1 ;  /* 0x000000040000795c */ /* 0x00afea0000300000 */
.L_x_21:
[----:B-1-3--:R-:W-:Y:S05]  /*1970*/  BSYNC.RECONVERGENT B0 ;  /* 0x0000000000007941 */ /* 0x00afea0003800200 */
.L_x_20:
[----:B------:R-:W-:Y:S02]  /*1980*/  UIADD3 UR8, UPT, UPT, UR7, 0x1, URZ ;  /* 0x0000000107087890 */ /* 0x000fe4000fffe0ff */
[----:B------:R-:W-:Y:S02]  /*1990*/  UIMAD UR11, UR52, UR15, UR4 ;  /* 0x0000000f340b72a4 */ /* 0x000fe4000f8e0204 */
[----:B------:R-:W-:Y:S02]  /*19a0*/  UISETP.NE.AND UP0, UPT, UR8, 0x8, UPT ;  /* 0x000000080800788c */ /* 0x000fe4000bf05270 */
[----:B------:R-:W-:Y:S02]  /*19b0*/  ULEA UR32, UR7, UR58, 0xd ;  /* 0x0000003a07207291 */ /* 0x000fe4000f8e68ff */
[----:B------:R-:W-:Y:S02]  /*19c0*/  USEL UR9, URZ, 0x1, UP0 ;  /* 0x00000001ff097887 */ /* 0x000fe40008000000 */
[----:B------:R-:W-:Y:S02]  /*19d0*/  USEL UR59, UR8, URZ, UP0 ;  /* 0x000000ff083b7287 */ /* 0x000fe40008000000 */
[----:B------:R-:W-:Y:S02]  /*19e0*/  ULOP3.LUT UR47, UR47, UR9, URZ, 0x3c, !UPT ;  /* 0x000000092f2f7292 */ /* 0x000fe4000f8e3cff */
[----:B------:R-:W-:Y:S02]  /*19f0*/  ULEA UR8, UR59, UR58, 0x3 ;  /* 0x0000003a3b087291 */ /* 0x000fe4000f8e18ff */
[----:B------:R-:W-:Y:S02]  /*1a00*/  ULEA UR23, UR7, UR58, 0xe ;  /* 0x0000003a07177291 */ /* 0x000fe4000f8e70ff */
[----:B------:R-:W-:Y:S01]  /*1a10*/  UIADD3 UR56, UP1, UPT, UR70, 0x80, URZ ;  /* 0x0000008046387890 */ /* 0x000fe2000ff3e0ff */
[----:B--2---:R-:W-:Y:S01]  /*1a20*/  MOV R0, UR47 ;  /* 0x0000002f00007c02 */ /* 0x004fe20008000f00 */
[----:B------:R-:W-:Y:S02]  /*1a30*/  USHF.L.U32 UR34, UR31, 0x5, URZ ;  /* 0x000000051f227899 */ /* 0x000fe400080006ff */
[----:B------:R-:W-:Y:S01]  /*1a40*/  UIADD3.X UR57, UPT, UPT, URZ, UR71, URZ, UP1, !UPT ;  /* 0x00000047ff397290 */ /* 0x000fe20008ffe4ff */
[----:B------:R-:W-:Y:S01]  /*1a50*/  SHF.L.U32 R0, R0, 0x1f, RZ ;  /* 0x0000001f00007819 */ /* 0x000fe200000006ff */
[----:B------:R-:W-:Y:S02]  /*1a60*/  UIADD3 UR32, UPT, UPT, UR32, 0x8800, URZ ;  /* 0x0000880020207890 */ /* 0x000fe4000fffe0ff */
[----:B------:R-:W-:Y:S01]  /*1a70*/  UIADD3 UR42, UP0, UPT, UR70, 0x200, URZ ;  /* 0x00000200462a7890 */ /* 0x000fe2000ff1e0ff */
[----:B------:R1:W2:Y:S01]  /*1a80*/  SYNCS.PHASECHK.TRANS64.TRYWAIT P0, [UR8+0x40], R0 ;  /* 0x00004000ff0075a7 */ /* 0x0002a20008001108 */
[----:B------:R-:W-:Y:S02]  /*1a90*/  UIMAD UR8, UR53, UR40, UR5 ;  /* 0x00000028350872a4 */ /* 0x000fe4000f8e0205 */
[----:B------:R-:W-:Y:S02]  /*1aa0*/  UIMAD UR7, UR54, UR41, UR6 ;  /* 0x00000029360772a4 */ /* 0x000fe4000f8e0206 */
[----:B------:R-:W-:Y:S02]  /*1ab0*/  ULEA UR8, UR8, UR11, 0x5 ;  /* 0x0000000b08087291 */ /* 0x000fe4000f8e28ff */
[----:B------:R-:W-:Y:S02]  /*1ac0*/  UIADD3.X UR43, UPT, UPT, URZ, UR71, URZ, UP0, !UPT ;  /* 0x00000047ff2b7290 */ /* 0x000fe400087fe4ff */
[----:B------:R-:W-:Y:S02]  /*1ad0*/  ULEA UR7, UR7, UR8, 0xa ;  /* 0x0000000807077291 */ /* 0x000fe4000f8e50ff */
[----:B------:R-:W-:Y:S02]  /*1ae0*/  UIADD3 UR48, UPT, UPT, UR23, 0x18800, URZ ;  /* 0x0001880017307890 */ /* 0x000fe4000fffe0ff */
[----:B------:R-:W-:Y:S02]  /*1af0*/  UPRMT UR7, UR7, 0x5410, URZ ;  /* 0x0000541007077896 */ /* 0x000fe400080000ff */
[----:B------:R-:W-:Y:S02]  /*1b00*/  UIADD3 UR24, UPT, UPT, UR23, 0x19800, URZ ;  /* 0x0001980017187890 */ /* 0x000fe4000fffe0ff */
[----:B------:R-:W-:Y:S02]  /*1b10*/  UIADD3 UR16, UPT, UPT, UR23, 0x1a800, URZ ;  /* 0x0001a80017107890 */ /* 0x000fe4000fffe0ff */
[----:B------:R-:W-:Y:S02]  /*1b20*/  UIADD3 UR8, UPT, UPT, UR23, 0x1b800, URZ ;  /* 0x0001b80017087890 */ /* 0x000fe4000fffe0ff */
[----:B------:R-:W-:Y:S01]  /*1b30*/  UIADD3 UR55, UPT, UPT, UR52, 0x1, URZ ;  /* 0x0000000134377890 */ /* 0x000fe2000fffe0ff */
[----:B------:R3:W-:Y:S01]  /*1b40*/  UTMALDG.5D.IM2COL [UR32], [UR56], UR7 ;  /* 0x00000020380073b4 */ /* 0x0007e20008060007 */
[----:B------:R-:W-:Y:S02]  /*1b50*/  UIADD3 UR45, UPT, UPT, UR53, 0x1, URZ ;  /* 0x00000001352d7890 */ /* 0x000fe4000fffe0ff */
[----:B------:R-:W-:Y:S02]  /*1b60*/  UISETP.NE.AND UP2, UPT, UR55, UR65, UPT ;  /* 0x000000413700728c */ /* 0x000fe4000bf45270 */
[----:B------:R-:W-:Y:S02]  /*1b70*/  UIADD3 UR44, UPT, UPT, UR54, 0x1, URZ ;  /* 0x00000001362c7890 */ /* 0x000fe4000fffe0ff */
[----:B------:R-:W-:Y:S01]  /*1b80*/  UIADD3 UR46, UPT, UPT, UR46, 0x1, URZ ;  /* 0x000000012e2e7890 */ /* 0x000fe2000fffe0ff */
[----:B------:R-:W-:Y:S01]  /*1b90*/  UMOV UR62, 0x0 ;  /* 0x00000000003e7882 */ /* 0x000fe20000000000 */
[----:B------:R-:W-:Y:S01]  /*1ba0*/  UMOV UR63, 0x10000000 ;  /* 0x10000000003f7882 */ /* 0x000fe20000000000 */
[----:B------:R-:W-:Y:S01]  /*1bb0*/  UMOV UR49, UR33 ;  /* 0x0000002100317c82 */ /* 0x000fe20008000000 */
[----:B------:R-:W-:Y:S01]  /*1bc0*/  UMOV UR51, UR34 ;  /* 0x0000002200337c82 */ /* 0x000fe20008000000 */
[----:B------:R-:W-:Y:S02]  /*1bd0*/  UMOV UR25, UR33 ;  /* 0x0000002100197c82 */ /* 0x000fe40008000000 */
[----:B------:R-:W-:Y:S01]  /*1be0*/  @UP2 UIADD3 UR45, UPT, UPT, UR53, URZ, URZ ;  /* 0x000000ff352d2290 */ /* 0x000fe2000fffe0ff */
[----:B------:R4:W-:Y:S01]  /*1bf0*/  UTMALDG.5D [UR48], [UR42], desc[UR62] ;  /* 0x00003e302a0075b4 */ /* 0x0009e20008021000 */
[----:B------:R-:W-:Y:S01]  /*1c00*/  UMOV UR28, UR52 ;  /* 0x00000034001c7c82 */ /* 0x000fe20008000000 */
[----:B------:R-:W-:Y:S01]  /*1c10*/  UMOV UR29, UR53 ;  /* 0x00000035001d7c82 */ /* 0x000fe20008000000 */
[----:B------:R-:W-:Y:S01]  /*1c20*/  UISETP.NE.AND UP1, UPT, UR45, UR60, UPT ;  /* 0x0000003c2d00728c */ /* 0x000fe2000bf25270 */
[----:B------:R-:W-:Y:S01]  /*1c30*/  UMOV UR30, UR54 ;  /* 0x00000036001e7c82 */ /* 0x000fe20008000000 */
[----:B------:R-:W-:Y:S01]  /*1c40*/  UMOV UR27, UR34 ;  /* 0x00000022001b7c82 */ /* 0x000fe20008000000 */
[----:B------:R-:W-:Y:S01]  /*1c50*/  UMOV UR17, UR33 ;  /* 0x0000002100117c82 */ /* 0x000fe20008000000 */
[----:B------:R-:W-:Y:S01]  /*1c60*/  UTMALDG.5D [UR24], [UR42], desc[UR62] ;  /* 0x00003e182a0075b4 */ /* 0x000fe20008021000 */
[----:B------:R-:W-:Y:S01]  /*1c70*/  UMOV UR20, UR52 ;  /* 0x0000003400147c82 */ /* 0x000fe20008000000 */
[----:B------:R-:W-:Y:S01]  /*1c80*/  UMOV UR21, UR53 ;  /* 0x0000003500157c82 */ /* 0x000fe20008000000 */
[----:B------:R-:W-:Y:S01]  /*1c90*/  UMOV UR22, UR54 ;  /* 0x0000003600167c82 */ /* 0x000fe20008000000 */
[----:B------:R-:W-:Y:S01]  /*1ca0*/  UMOV UR19, UR34 ;  /* 0x0000002200137c82 */ /* 0x000fe20008000000 */
[----:B------:R-:W-:Y:S02]  /*1cb0*/  UMOV UR12, UR52 ;  /* 0x00000034000c7c82 */ /* 0x000fe40008000000 */
[----:B------:R-:W-:Y:S01]  /*1cc0*/  @UP1 UIADD3 UR44, UPT, UPT, UR54, URZ, URZ ;  /* 0x000000ff362c1290 */ /* 0x000fe2000fffe0ff */
[----:B------:R-:W-:Y:S01]  /*1cd0*/  UTMALDG.5D [UR16], [UR42], desc[UR62] ;  /* 0x00003e102a0075b4 */ /* 0x000fe20008021000 */
[----:B------:R-:W-:Y:S02]  /*1ce0*/  UMOV UR13, UR53 ;  /* 0x00000035000d7c82 */ /* 0x000fe40008000000 */
[----:B------:R-:W-:Y:S01]  /*1cf0*/  UISETP.NE.AND UP0, UPT, UR44, UR61, UPT ;  /* 0x0000003d2c00728c */ /* 0x000fe2000bf05270 */
[----:B------:R-:W-:Y:S01]  /*1d00*/  UMOV UR14, UR54 ;  /* 0x00000036000e7c82 */ /* 0x000fe20008000000 */
[----:B------:R-:W-:Y:S01]  /*1d10*/  UMOV UR9, UR33 ;  /* 0x0000002100097c82 */ /* 0x000fe20008000000 */
[----:B------:R-:W-:Y:S02]  /*1d20*/  UMOV UR11, UR34 ;  /* 0x00000022000b7c82 */ /* 0x000fe40008000000 */
[----:B------:R1:W-:Y:S01]  /*1d30*/  UTMALDG.5D [UR8], [UR42], desc[UR62] ;  /* 0x00003e082a0075b4 */ /* 0x0003e20008021000 */
[----:B---3--:R-:W-:Y:S01]  /*1d40*/  UMOV UR7, UR59 ;  /* 0x0000003b00077c82 */ /* 0x008fe20008000000 */
[----:B----4-:R-:W-:Y:S02]  /*1d50*/  USEL UR54, UR44, URZ, UP0 ;  /* 0x000000ff2c367287 */ /* 0x010fe40008000000 */
[----:B------:R-:W-:Y:S02]  /*1d60*/  USEL UR52, UR55, URZ, UP2 ;  /* 0x000000ff37347287 */ /* 0x000fe40009000000 */
[----:B------:R-:W-:Y:S02]  /*1d70*/  USEL UR53, UR45, URZ, UP1 ;  /* 0x000000ff2d357287 */ /* 0x000fe40008800000 */
[----:B-1----:R-:W-:Y:S02]  /*1d80*/  UIADD3 UR8, UPT, UPT, UR31, 0x1, URZ ;  /* 0x000000011f087890 */ /* 0x002fe4000fffe0ff */
[----:B------:R-:W-:Y:S02]  /*1d90*/  @UP0 UIADD3 UR8, UPT, UPT, UR31, URZ, URZ ;  /* 0x000000ff1f080290 */ /* 0x000fe4000fffe0ff */
[----:B------:R-:W-:Y:S05]  /*1da0*/  UISETP.NE.AND UP0, UPT, UR46, UR68, UPT ;  /* 0x000000442e00728c */ /* 0x000fea000bf05270 */
[----:B------:R-:W-:Y:S04]  /*1db0*/  UMOV UR31, UR8 ;  /* 0x00000008001f7c82 */ /* 0x000fe80008000000 */
[----:B------:R-:W-:Y:S05]  /*1dc0*/  BRA.U UP0, `(.L_x_22) ;  /* 0xfffffff900bc7547 */ /* 0x000fea000b83ffff */
.L_x_17:
[----:B------:R-:W-:Y:S01]  /*1dd0*/  ULEA UR4, UR59, UR58, 0x3 ;  /* 0x0000003a3b047291 */ /* 0x000fe2000f8e18ff */
[----:B-1----:R-:W-:Y:S01]  /*1de0*/  MOV R0, UR47 ;  /* 0x0000002f00007c02 */ /* 0x002fe20008000f00 */
[----:B------:R-:W-:Y:S01]  /*1df0*/  @!P1 SYNCS.ARRIVE.TRANS64.A1T0 RZ, [UR58+0xc8], RZ ;  /* 0x0000c8ffffff99a7 */ /* 0x000fe2000810003a */
[----:B------:R-:W-:Y:S02]  /*1e00*/  UISETP.GE.AND UP0, UPT, UR74, 0x1, UPT ;  /* 0x000000014a00788c */ /* 0x000fe4000bf06270 */
[----:B------:R-:W-:-:S04]  /*1e10*/  SHF.L.U32 R0, R0, 0x1f, RZ ;  /* 0x0000001f00007819 */ /* 0x000fc800000006ff */
[----:B--2---:R1:W2:Y:S03]  /*1e20*/  SYNCS.PHASECHK.TRANS64.TRYWAIT P0, [UR4+0x40], R0 ;  /* 0x00004000ff0075a7 */ /* 0x0042a60008001104 */
[----:B------:R-:W-:Y:S05]  /*1e30*/  BRA.U !UP0, `(.L_x_23) ;  /* 0x0000000908007547 */ /* 0x000fea000b800000 */
[----:B------:R-:W3:Y:S01]  /*1e40*/  LDCU.128 UR12, c[0x0][0x480] ;  /* 0x00009000ff0c77ac */ /* 0x000ee20008000c00 */
[----:B------:R-:W4:Y:S01]  /*1e50*/  LDCU.128 UR8, c[0x0][0x490] ;  /* 0x00009200ff0877ac */ /* 0x000f220008000c00 */
[----:B------:R-:W1:Y:S01]  /*1e60*/  LDCU.64 UR20, c[0x0][0x4c0] ;  /* 0x00009800ff1477ac */ /* 0x000e620008000a00 */
[----:B------:R-:W1:Y:S01]  /*1e70*/  LDCU.64 UR16, c[0x0][0x4f0] ;  /* 0x00009e00ff1077ac */ /* 0x000e620008000a00 */
[----:B------:R-:W-:Y:S02]  /*1e80*/  UIADD3 UR68, UPT, UPT, UR74, UR68, URZ ;  /* 0x000000444a447290 */ /* 0x000fe4000fffe0ff */
[----:B---3--:R-:W-:Y:S02]  /*1e90*/  UIMAD.WIDE.U32 UR4, UR64, UR13, URZ ;  /* 0x0000000d400472a5 */ /* 0x008fe4000f8e00ff */
[----:B------:R-:W-:Y:S02]  /*1ea0*/  UISETP.NE.AND UP0, UPT, UR12, 0x1, UPT ;  /* 0x000000010c00788c */ /* 0x000fe4000bf05270 */
[----:B------:R-:W-:Y:S01]  /*1eb0*/  USHF.R.U32.HI UR5, URZ, UR14, UR5 ;  /* 0x0000000eff057299 */ /* 0x000fe20008011605 */
[----:B------:R-:W3:Y:S03]  /*1ec0*/  LDCU UR13, c[0x0][0x4c8] ;  /* 0x00009900ff0d77ac */ /* 0x000ee60008000800 */
[----:B------:R-:W-:-:S02]  /*1ed0*/  USEL UR5, UR64, UR5, !UP0 ;  /* 0x0000000540057287 */ /* 0x000fc4000c000000 */
[----:B------:R-:W-:Y:S02]  /*1ee0*/  UISETP.NE.AND UP0, UPT, UR15, 0x1, UPT ;  /* 0x000000010f00788c */ /* 0x000fe4000bf05270 */
[----:B----4-:R-:W-:Y:S01]  /*1ef0*/  UIMAD.WIDE.U32 UR6, UR5, UR8, URZ ;  /* 0x00000008050672a5 */ /* 0x010fe2000f8e00ff */
[----:B------:R-:W4:Y:S01]  /*1f00*/  LDCU UR8, c[0x0][0x4a0] ;  /* 0x00009400ff0877ac */ /* 0x000f220008000800 */
[----:B------:R-:W1:Y:S05]  /*1f10*/  LDCU UR73, c[0x0][0x38c] ;  /* 0x00007180ff4977ac */ /* 0x000e6a0008000800 */
[----:B------:R-:W-:Y:S01]  /*1f20*/  UMOV UR4, UR7 ;  /* 0x0000000700047c82 */ /* 0x000fe20008000000 */
[----:B------:R-:W1:Y:S01]  /*1f30*/  LDCU UR23, c[0x0][0x4cc] ;  /* 0x00009980ff1777ac */ /* 0x000e620008000800 */
[----:B------:R-:W-:Y:S01]  /*1f40*/  USHF.R.U32.HI UR4, URZ, UR9, UR4 ;  /* 0x00000009ff047299 */ /* 0x000fe20008011604 */
[----:B------:R-:W1:Y:S03]  /*1f50*/  LDCU UR9, c[0x0][0x4ec] ;  /* 0x00009d80ff0977ac */ /* 0x000e660008000800 */
[----:B------:R-:W-:-:S02]  /*1f60*/  USEL UR4, UR5, UR4, !UP0 ;  /* 0x0000000405047287 */ /* 0x000fc4000c000000 */
[----:B------:R-:W-:Y:S02]  /*1f70*/  UISETP.NE.AND UP0, UPT, UR10, 0x1, UPT ;  /* 0x000000010a00788c */ /* 0x000fe4000bf05270 */
[----:B------:R-:W-:Y:S01]  /*1f80*/  UIMAD.WIDE.U32 UR6, UR4, UR11, URZ ;  /* 0x0000000b040672a5 */ /* 0x000fe2000f8e00ff */
[----:B------:R-:W1:Y:S01]  /*1f90*/  LDCU.64 UR48, c[0x0][0x4d0] ;  /* 0x00009a00ff3077ac */ /* 0x000e620008000a00 */
[----:B------:R-:W-:-:S05]  /*1fa0*/  UIADD3 UR34, UPT, UPT, UR50, 0x20, URZ ;  /* 0x0000002032227890 */ /* 0x000fca000fffe0ff */
[----:B------:R-:W-:Y:S01]  /*1fb0*/  UMOV UR6, UR7 ;  /* 0x0000000700067c82 */ /* 0x000fe20008000000 */
[----:B------:R-:W-:Y:S02]  /*1fc0*/  UIADD3 UR7, UPT, UPT, -UR5, URZ, URZ ;  /* 0x000000ff05077290 */ /* 0x000fe4000fffe1ff */
[----:B----4-:R-:W-:Y:S02]  /*1fd0*/  USHF.R.U32.HI UR6, URZ, UR8, UR6 ;  /* 0x00000008ff067299 */ /* 0x010fe40008011606 */
[----:B------:R-:W-:Y:S02]  /*1fe0*/  UIMAD UR7, UR12, UR7, UR64 ;  /* 0x000000070c0772a4 */ /* 0x000fe4000f8e0240 */
[----:B------:R-:W-:Y:S02]  /*1ff0*/  USEL UR14, UR4, UR6, !UP0 ;  /* 0x00000006040e7287 */ /* 0x000fe4000c000000 */
[----:B------:R-:W-:Y:S02]  /*2000*/  UIADD3 UR6, UPT, UPT, -UR4, URZ, URZ ;  /* 0x000000ff04067290 */ /* 0x000fe4000fffe1ff */
[----:B------:R-:W-:-:S02]  /*2010*/  UIADD3 UR8, UPT, UPT, -UR14, URZ, URZ ;  /* 0x000000ff0e087290 */ /* 0x000fc4000fffe1ff */
[----:B------:R-:W-:Y:S02]  /*2020*/  UIMAD UR12, UR15, UR6, UR5 ;  /* 0x000000060f0c72a4 */ /* 0x000fe4000f8e0205 */
[----:B------:R-:W-:Y:S02]  /*2030*/  UIMAD UR8, UR10, UR8, UR4 ;  /* 0x000000080a0872a4 */ /* 0x000fe4000f8e0204 */
[----:B-1----:R-:W-:Y:S01]  /*2040*/  UIMAD UR11, UR7, UR20, UR9 ;  /* 0x00000014070b72a4 */ /* 0x002fe2000f8e0209 */
[----:B------:R-:W1:Y:S02]  /*2050*/  LDCU.64 UR64, c[0x0][0x390] ;  /* 0x00007200ff4077ac */ /* 0x000e640008000a00 */
[----:B------:R-:W4:Y:S01]  /*2060*/  LDCU UR6, c[0x0][0x500] ;  /* 0x0000a000ff0677ac */ /* 0x000f220008000800 */
[----:B------:R-:W1:Y:S01]  /*2070*/  LDCU.64 UR4, c[0x0][0x4f8] ;  /* 0x00009f00ff0477ac */ /* 0x000e620008000a00 */
[----:B------:R-:W-:Y:S02]  /*2080*/  UIADD3 UR26, UPT, UPT, UR50, 0x40, URZ ;  /* 0x00000040321a7890 */ /* 0x000fe4000fffe0ff */
[----:B------:R-:W-:-:S02]  /*2090*/  UIADD3 UR18, UPT, UPT, UR50, 0x60, URZ ;  /* 0x0000006032127890 */ /* 0x000fc4000fffe0ff */
[----:B------:R-:W-:Y:S02]  /*20a0*/  UIMAD UR12, UR12, UR21, UR16 ;  /* 0x000000150c0c72a4 */ /* 0x000fe4000f8e0210 */
[----:B---3--:R-:W-:Y:S01]  /*20b0*/  UIMAD UR13, UR8, UR13, UR17 ;  /* 0x0000000d080d72a4 */ /* 0x008fe2000f8e0211 */
[----:B------:R-:W-:Y:S01]  /*20c0*/  UMOV UR63, UR74 ;  /* 0x0000004a003f7c82 */ /* 0x000fe20008000000 */
[----:B------:R-:W-:-:S10]  /*20d0*/  UMOV UR7, UR59 ;  /* 0x0000003b00077c82 */ /* 0x000fd40008000000 */
.L_x_28:
[----:B---3--:R-:W-:Y:S01]  /*20e0*/  @!P3 MOV R4, 0x6000 ;  /* 0x000060000004b802 */ /* 0x008fe20000000f00 */
[----:B------:R-:W-:Y:S01]  /*20f0*/  ULEA UR9, UR7, UR58, 0x3 ;  /* 0x0000003a07097291 */ /* 0x000fe2000f8e18ff */
[----:B--2---:R-:W-:Y:S11]  /*2100*/  @P0 BRA `(.L_x_24) ;  /* 0x0000000000100947 */ /* 0x004ff60003800000 */
[----:B------:R-:W-:Y:S04]  /*2110*/  MOV R5, UR47 ;  /* 0x0000002f00057c02 */ /* 0x000fe80008000f00 */
[----:B------:R-:W-:Y:S04]  /*2120*/  SHF.L.U32 R5, R5, 0x1f, RZ ;  /* 0x0000001f05057819 */ /* 0x000fe800000006ff */
[----:B------:R-:W2:Y:S02]  /*2130*/  SYNCS.PHASECHK.TRANS64.TRYWAIT P0, [UR9+0x40], R5 ;  /* 0x00004005ff0075a7 */ /* 0x000ea40008001109 */
[----:B--2---:R-:W-:Y:S05]  /*2140*/  @!P0 BRA `(.L_x_25) ;  /* 0x0000007000908947 */ /* 0x004fea0003800000 */
.L_x_24:
[----:B------:R3:W-:Y:S01]  /*2150*/  @!P3 SYNCS.ARRIVE.TRANS64 RZ, [UR9], R4 ;  /* 0x00000004ffffb9a7 */ /* 0x0007e20008000009 */
[----:B------:R-:W-:Y:S04]  /*2160*/  BSSY.RECONVERGENT B0, `(.L_x_26) ;  /* 0x0000003000007945 */ /* 0x000fe80003800200 */
[----:B------:R-:W-:Y:S05]  /*2170*/  @P2 BRA `(.L_x_27) ;  /* 0x0000000000042947 */ /* 0x000fea0003800000 */
[----:B-1--4-:R-:W-:Y:S05]  /*2180*/  BPT.TRAP 0x1 ;  /* 0x000000040000795c */ /* 0x012fea0000300000 */
.L_x_27:
[----:B-1--4-:R-:W-:Y:S05]  /*2190*/  BSYNC.RECONVERGENT B0 ;  /* 0x0000000000007941 */ /* 0x012fea0003800200 */
.L_x_26:
[----:B------:R-:W-:Y:S02]  /*21a0*/  UIADD3 UR8, UPT, UPT, UR7, 0x1, URZ ;  /* 0x0000000107087890 */ /* 0x000fe4000fffe0ff */
[----:B------:R-:W-:Y:S02]  /*21b0*/  UIMAD UR16, UR52, UR23, UR4 ;  /* 0x00000017341072a4 */ /* 0x000fe4000f8e0204 */
[----:B------:R-:W-:Y:S02]  /*21c0*/  UISETP.NE.AND UP0, UPT, UR8, 0x8, UPT ;  /* 0x000000080800788c */ /* 0x000fe4000bf05270 */
[----:B------:R-:W-:Y:S02]  /*21d0*/  UIMAD UR15, UR53, UR48, UR5 ;  /* 0x00000030350f72a4 */ /* 0x000fe4000f8e0205 */
[----:B------:R-:W-:Y:S02]  /*21e0*/  USEL UR10, URZ, 0x1, UP0 ;  /* 0x00000001ff0a7887 */ /* 0x000fe40008000000 */
[----:B------:R-:W-:Y:S02]  /*21f0*/  USEL UR59, UR8, URZ, UP0 ;  /* 0x000000ff083b7287 */ /* 0x000fe40008000000 */
[----:B------:R-:W-:Y:S02]  /*2200*/  ULOP3.LUT UR47, UR47, UR10, URZ, 0x3c, !UPT ;  /* 0x0000000a2f2f7292 */ /* 0x000fe4000f8e3cff */
[----:B------:R-:W-:Y:S02]  /*2210*/  ULEA UR8, UR59, UR58, 0x3 ;  /* 0x0000003a3b087291 */ /* 0x000fe4000f8e18ff */
[----:B------:R-:W-:Y:S02]  /*2220*/  ULEA UR19, UR7, UR58, 0xe ;  /* 0x0000003a07137291 */ /* 0x000fe4000f8e70ff */
[----:B------:R-:W-:Y:S01]  /*2230*/  ULEA UR15, UR15, UR16, 0x5 ;  /* 0x000000100f0f7291 */ /* 0x000fe2000f8e28ff */
[----:B--2---:R-:W-:Y:S01]  /*2240*/  MOV R0, UR47 ;  /* 0x0000002f00007c02 */ /* 0x004fe20008000f00 */
[----:B------:R-:W-:Y:S02]  /*2250*/  UIADD3 UR60, UP1, UPT, UR70, 0x80, URZ ;  /* 0x00000080463c7890 */ /* 0x000fe4000ff3e0ff */
[----:B------:R-:W-:Y:S01]  /*2260*/  USHF.L.U32 UR43, UR31, 0x5, URZ ;  /* 0x000000051f2b7899 */ /* 0x000fe200080006ff */
[----:B------:R-:W-:Y:S01]  /*2270*/  SHF.L.U32 R0, R0, 0x1f, RZ ;  /* 0x0000001f00007819 */ /* 0x000fe200000006ff */
[----:B------:R-:W-:Y:S02]  /*2280*/  UIADD3.X UR61, UPT, UPT, URZ, UR71, URZ, UP1, !UPT ;  /* 0x00000047ff3d7290 */ /* 0x000fe40008ffe4ff */
[----:B------:R-:W-:Y:S01]  /*2290*/  UIADD3 UR62, UPT, UPT, UR52, 0x1, URZ ;  /* 0x00000001343e7890 */ /* 0x000fe2000fffe0ff */
[----:B------:R1:W2:Y:S01]  /*22a0*/  SYNCS.PHASECHK.TRANS64.TRYWAIT P0, [UR8+0x40], R0 ;  /* 0x00004000ff0075a7 */ /* 0x0002a20008001108 */
[----:B------:R-:W-:Y:S02]  /*22b0*/  ULEA UR8, UR7, UR58, 0xd ;  /* 0x0000003a07087291 */ /* 0x000fe4000f8e68ff */
[----:B------:R-:W-:Y:S02]  /*22c0*/  UIMAD UR7, UR54, UR49, UR6 ;  /* 0x00000031360772a4 */ /* 0x000fe4000f8e0206 */
[----:B------:R-:W-:Y:S02]  /*22d0*/  UIADD3 UR8, UPT, UPT, UR8, 0x8800, URZ ;  /* 0x0000880008087890 */ /* 0x000fe4000fffe0ff */
[----:B------:R-:W-:Y:S02]  /*22e0*/  ULEA UR7, UR7, UR15, 0xa ;  /* 0x0000000f07077291 */ /* 0x000fe4000f8e50ff */
[----:B------:R-:W-:Y:S02]  /*22f0*/  UIADD3 UR56, UP0, UPT, UR70, 0x200, URZ ;  /* 0x0000020046387890 */ /* 0x000fe4000ff1e0ff */
[----:B------:R-:W-:Y:S02]  /*2300*/  UPRMT UR7, UR7, 0x5410, URZ ;  /* 0x0000541007077896 */ /* 0x000fe400080000ff */
[----:B------:R-:W-:Y:S02]  /*2310*/  UISETP.NE.AND UP2, UPT, UR62, UR73, UPT ;  /* 0x000000493e00728c */ /* 0x000fe4000bf45270 */
[----:B------:R-:W-:Y:S02]  /*2320*/  UIADD3.X UR57, UPT, UPT, URZ, UR71, URZ, UP0, !UPT ;  /* 0x00000047ff397290 */ /* 0x000fe400087fe4ff */
[----:B------:R-:W-:Y:S02]  /*2330*/  UIADD3 UR40, UPT, UPT, UR19, 0x18800, URZ ;  /* 0x0001880013287890 */ /* 0x000fe4000fffe0ff */
[----:B------:R-:W-:Y:S02]  /*2340*/  UIADD3 UR32, UPT, UPT, UR19, 0x19800, URZ ;  /* 0x0001980013207890 */ /* 0x000fe4000fffe0ff */
[----:B------:R-:W-:Y:S02]  /*2350*/  UIADD3 UR55, UPT, UPT, UR53, 0x1, URZ ;  /* 0x0000000135377890 */ /* 0x000fe4000fffe0ff */
[----:B------:R-:W-:Y:S02]  /*2360*/  UIADD3 UR24, UPT, UPT, UR19, 0x1a800, URZ ;  /* 0x0001a80013187890 */ /* 0x000fe4000fffe0ff */
[----:B------:R-:W-:Y:S02]  /*2370*/  @UP2 UIADD3 UR55, UPT, UPT, UR53, URZ, URZ ;  /* 0x000000ff35372290 */ /* 0x000fe4000fffe0ff */
[----:B------:R-:W-:Y:S02]  /*2380*/  UIADD3 UR16, UPT, UPT, UR19, 0x1b800, URZ ;  /* 0x0001b80013107890 */ /* 0x000fe4000fffe0ff */
[----:B------:R-:W-:Y:S02]  /*2390*/  UISETP.NE.AND UP1, UPT, UR55, UR64, UPT ;  /* 0x000000403700728c */ /* 0x000fe4000bf25270 */
[----:B------:R-:W-:Y:S01]  /*23a0*/  UIADD3 UR51, UPT, UPT, UR54, 0x1, URZ ;  /* 0x0000000136337890 */ /* 0x000fe2000fffe0ff */
[----:B------:R-:W-:Y:S01]  /*23b0*/  UMOV UR10, UR43 ;  /* 0x0000002b000a7c82 */ /* 0x000fe20008000000 */
[----:B------:R-:W-:Y:S01]  /*23c0*/  UMOV UR66, 0x0 ;  /* 0x0000000000427882 */ /* 0x000fe20000000000 */
[----:B------:R4:W-:Y:S01]  /*23d0*/  UTMALDG.5D.IM2COL [UR8], [UR60], UR7 ;  /* 0x000000083c0073b4 */ /* 0x0009e20008060007 */
[----:B------:R-:W-:Y:S01]  /*23e0*/  UMOV UR67, 0x10000000 ;  /* 0x1000000000437882 */ /* 0x000fe20000000000 */
[----:B------:R-:W-:Y:S01]  /*23f0*/  UMOV UR41, UR9 ;  /* 0x0000000900297c82 */ /* 0x000fe20008000000 */
[----:B------:R-:W-:Y:S01]  /*2400*/  UMOV UR42, UR50 ;  /* 0x00000032002a7c82 */ /* 0x000fe20008000000 */
[----:B------:R-:W-:Y:S02]  /*2410*/  UMOV UR44, UR52 ;  /* 0x00000034002c7c82 */ /* 0x000fe40008000000 */
[----:B------:R-:W-:Y:S01]  /*2420*/  @UP1 UIADD3 UR51, UPT, UPT, UR54, URZ, URZ ;  /* 0x000000ff36331290 */ /* 0x000fe2000fffe0ff */
[----:B------:R-:W-:Y:S01]  /*2430*/  UMOV UR45, UR53 ;  /* 0x00000035002d7c82 */ /* 0x000fe20008000000 */
[----:B------:R-:W-:Y:S02]  /*2440*/  UMOV UR46, UR54 ;  /* 0x00000036002e7c82 */ /* 0x000fe40008000000 */
[----:B------:R-:W-:Y:S01]  /*2450*/  UISETP.NE.AND UP0, UPT, UR51, UR65, UPT ;  /* 0x000000413300728c */ /* 0x000fe2000bf05270 */
[----:B------:R1:W-:Y:S01]  /*2460*/  UTMALDG.5D [UR40], [UR56], desc[UR66] ;  /* 0x00004228380075b4 */ /* 0x0003e20008021000 */
[----:B------:R-:W-:Y:S01]  /*2470*/  UMOV UR33, UR9 ;  /* 0x0000000900217c82 */ /* 0x000fe20008000000 */
[----:B------:R-:W-:Y:S01]  /*2480*/  UMOV UR36, UR52 ;  /* 0x0000003400247c82 */ /* 0x000fe20008000000 */
[----:B------:R-:W-:Y:S01]  /*2490*/  UMOV UR37, UR53 ;  /* 0x0000003500257c82 */ /* 0x000fe20008000000 */
[----:B------:R-:W-:Y:S01]  /*24a0*/  UMOV UR38, UR54 ;  /* 0x0000003600267c82 */ /* 0x000fe20008000000 */
[----:B------:R-:W-:Y:S01]  /*24b0*/  UMOV UR35, UR43 ;  /* 0x0000002b00237c82 */ /* 0x000fe20008000000 */
[----:B------:R-:W-:Y:S01]  /*24c0*/  UMOV UR25, UR9 ;  /* 0x0000000900197c82 */ /* 0x000fe20008000000 */
[----:B------:R-:W-:Y:S01]  /*24d0*/  UMOV UR28, UR52 ;  /* 0x00000034001c7c82 */ /* 0x000fe20008000000 */
[----:B------:R1:W-:Y:S01]  /*24e0*/  UTMALDG.5D [UR32], [UR56], desc[UR66] ;  /* 0x00004220380075b4 */ /* 0x0003e20008021000 */
[----:B------:R-:W-:Y:S01]  /*24f0*/  UMOV UR29, UR53 ;  /* 0x00000035001d7c82 */ /* 0x000fe20008000000 */
[----:B------:R-:W-:Y:S01]  /*2500*/  UMOV UR30, UR54 ;  /* 0x00000036001e7c82 */ /* 0x000fe20008000000 */
[----:B------:R-:W-:Y:S01]  /*2510*/  UMOV UR27, UR43 ;  /* 0x0000002b001b7c82 */ /* 0x000fe20008000000 */
[----:B------:R-:W-:Y:S01]  /*2520*/  UMOV UR20, UR52 ;  /* 0x0000003400147c82 */ /* 0x000fe20008000000 */
[----:B------:R-:W-:Y:S01]  /*2530*/  USEL UR52, UR62, URZ, UP2 ;  /* 0x000000ff3e347287 */ /* 0x000fe20009000000 */
[----:B------:R-:W-:Y:S01]  /*2540*/  UMOV UR21, UR53 ;  /* 0x0000003500157c82 */ /* 0x000fe20008000000 */
[----:B------:R-:W-:Y:S01]  /*2550*/  USEL UR53, UR55, URZ, UP1 ;  /* 0x000000ff37357287 */ /* 0x000fe20008800000 */
[----:B------:R1:W-:Y:S01]  /*2560*/  UTMALDG.5D [UR24], [UR56], desc[UR66] ;  /* 0x00004218380075b4 */ /* 0x0003e20008021000 */
[----:B------:R-:W-:Y:S01]  /*2570*/  UMOV UR22, UR54 ;  /* 0x0000003600167c82 */ /* 0x000fe20008000000 */
[----:B------:R-:W-:Y:S01]  /*2580*/  USEL UR54, UR51, URZ, UP0 ;  /* 0x000000ff33367287 */ /* 0x000fe20008000000 */
[----:B------:R-:W-:Y:S01]  /*2590*/  UMOV UR17, UR9 ;  /* 0x0000000900117c82 */ /* 0x000fe20008000000 */
[----:B------:R-:W-:Y:S02]  /*25a0*/  UMOV UR19, UR43 ;  /* 0x0000002b00137c82 */ /* 0x000fe40008000000 */
[----:B------:R1:W-:Y:S01]  /*25b0*/  UTMALDG.5D [UR16], [UR56], desc[UR66] ;  /* 0x00004210380075b4 */ /* 0x0003e20008021000 */
[----:B----4-:R-:W-:Y:S02]  /*25c0*/  UIADD3 UR8, UPT, UPT, UR31, 0x1, URZ ;  /* 0x000000011f087890 */ /* 0x010fe4000fffe0ff */
[----:B------:R-:W-:Y:S02]  /*25d0*/  @UP0 UIADD3 UR8, UPT, UPT, UR31, URZ, URZ ;  /* 0x000000ff1f080290 */ /* 0x000fe4000fffe0ff */
[----:B------:R-:W-:Y:S02]  /*25e0*/  UISETP.GT.U32.AND UP0, UPT, UR63, 0x1, UPT ;  /* 0x000000013f00788c */ /* 0x000fe4000bf04070 */
[----:B------:R-:W-:Y:S03]  /*25f0*/  UIADD3 UR7, UPT, UPT, UR63, -0x1, URZ ;  /* 0xffffffff3f077890 */ /* 0x000fe6000fffe0ff */
[----:B------:R-:W-:Y:S04]  /*2600*/  UMOV UR31, UR8 ;  /* 0x00000008001f7c82 */ /* 0x000fe80008000000 */
[----:B------:R-:W-:Y:S01]  /*2610*/  UMOV UR63, UR7 ;  /* 0x00000007003f7c82 */ /* 0x000fe20008000000 */
[----:B------:R-:W-:Y:S01]  /*2620*/  UMOV UR7, UR59 ;  /* 0x0000003b00077c82 */ /* 0x000fe20008000000 */
[----:B-1----:R-:W-:Y:S05]  /*2630*/  BRA.U UP0, `(.L_x_28) ;  /* 0xfffffff900a87547 */ /* 0x002fea000b83ffff */
.L_x_23:
[----:B---3--:R-:W-:Y:S01]  /*2640*/  SHF.L.U32 R4, R2, 0x1f, RZ ;  /* 0x0000001f02047819 */ /* 0x008fe200000006ff */
[----:B------:R-:W-:-:S03]  /*2650*/  NOP ;  /* 0x0000000000007918 */ /* 0x000fc60000000000 */
[----:B--2---:R-:W2:Y:S02]  /*2660*/  SYNCS.PHASECHK.TRANS64.TRYWAIT P0, [UR58+0xd0], R4 ;  /* 0x0000d004ff0075a7 */ /* 0x004ea4000800113a */
[----:B--2---:R-:W-:Y:S05]  /*2670*/  @!P0 BRA `(.L_x_29) ;  /* 0x0000006c005c8947 */ /* 0x004fea0003800000 */
.L_x_130:
[----:B-1----:R-:W1:Y:S01]  /*2680*/  LDS.128 R4, [UR58+0x110] ;  /* 0x0001103aff047984 */ /* 0x002e620008000c00 */
[----:B------:R-:W-:Y:S02]  /*2690*/  UIADD3 UR4, UPT, UPT, UR58, 0xd8, URZ ;  /* 0x000000d83a047890 */ /* 0x000fe4000fffe0ff */
[----:B------:R-:W-:Y:S01]  /*26a0*/  UISETP.GE.AND UP0, UPT, UR39, 0x1, UPT ;  /* 0x000000012700788c */ /* 0x000fe2000bf06270 */
[----:B------:R-:W-:Y:S01]  /*26b0*/  @!PT LDS RZ, [RZ] ;  /* 0x00000000fffff984 */ /* 0x000fe20000000800 */
[----:B------:R-:W-:Y:S01]  /*26c0*/  @!PT LDS RZ, [RZ] ;  /* 0x00000000fffff984 */ /* 0x000fe20000000800 */
[----:B------:R-:W-:Y:S01]  /*26d0*/  @!PT LDS RZ, [RZ] ;  /* 0x00000000fffff984 */ /* 0x000fe20000000800 */
[----:B------:R-:W-:Y:S01]  /*26e0*/  @!PT LDS RZ, [RZ] ;  /* 0x00000000fffff984 */ /* 0x000fe20000000800 */
[----:B------:R2:W-:Y:S06]  /*26f0*/  MEMBAR.ALL.CTA ;  /* 0x0000000000007992 */ /* 0x0005ec0000008000 */
[----:B--2---:R-:W2:Y:S01]  /*2700*/  FENCE.VIEW.ASYNC.S ;  /* 0x00000000000073c6 */ /* 0x004ea20000000000 */
[----:B------:R-:W-:-:S09]  /*2710*/  UPRMT UR4, URZ, 0x654, UR4 ;  /* 0x00000654ff047896 */ /* 0x000fd20008000004 */
[----:B--2---:R-:W-:Y:S01]  /*2720*/  SYNCS.ARRIVE.TRANS64.RED.A1T0 RZ, [UR4], RZ ;  /* 0x000000ffffff79a7 */ /* 0x004fe20008100404 */
[----:B-1----:R-:W-:-:S13]  /*2730*/  LOP3.LUT P0, RZ, R6, 0x1, RZ, 0xc0, !PT ;  /* 0x0000000106ff7812 */ /* 0x002fda000780c0ff */
[----:B------:R-:W-:Y:S01]  /*2740*/  VOTEU.ANY UP1, P0 ;  /* 0x0000000000ff7886 */ /* 0x000fe20000020100 */
[----:B------:R-:W-:-:S13]  /*2750*/  PLOP3.LUT P0, PT, PT, PT, UP1, 0x80, 0x8 ;  /* 0x000000000008781c */ /* 0x000fda0003f0f018 */
[----:B------:R-:W-:Y:S02]  /*2760*/  @P0 MOV R0, R4 ;  /* 0x0000000400000202 */ /* 0x000fe40000000f00 */
[----:B------:R-:W-:Y:S02]  /*2770*/  @P0 LOP3.LUT R4, R5, 0xffff, RZ, 0xc0, !PT ;  /* 0x0000ffff05040812 */ /* 0x000fe400078ec0ff */
[----:B------:R-:W-:Y:S02]  /*2780*/  @P0 R2UR UR6, R0 ;  /* 0x00000000000602ca */ /* 0x000fe400000e0000 */
[----:B------:R-:W-:-:S11]  /*2790*/  @P0 R2UR UR5, R4 ;  /* 0x00000000040502ca */ /* 0x000fd600000e0000 */
[----:B------:R-:W-:Y:S02]  /*27a0*/  @UP1 UMOV UR72, UR6 ;  /* 0x0000000600481c82 */ /* 0x000fe40008000000 */
[----:B------:R-:W-:Y:S01]  /*27b0*/  @UP1 UMOV UR69, UR5 ;  /* 0x0000000500451c82 */ /* 0x000fe20008000000 */
[----:B------:R-:W-:Y:S05]  /*27c0*/  BRA.U !UP0, `(.L_x_30) ;  /* 0x0000000108d47547 */ /* 0x000fea000b800000 */
[----:B------:R-:W1:Y:S01]  /*27d0*/  LDCU.128 UR16, c[0x0][0xc10] ;  /* 0x00018200ff1077ac */ /* 0x000e620008000c00 */
[----:B------:R-:W2:Y:S01]  /*27e0*/  LDCU UR20, c[0x0][0xc20] ;  /* 0x00018400ff1477ac */ /* 0x000ea20008000800 */
[----:B------:R-:W3:Y:S01]  /*27f0*/  LDCU UR13, c[0x0][0xc0c] ;  /* 0x00018180ff0d77ac */ /* 0x000ee20008000800 */
[----:B------:R-:W4:Y:S01]  /*2800*/  LDCU.64 UR14, c[0x0][0xc28] ;  /* 0x00018500ff0e77ac */ /* 0x000f220008000a00 */
[----:B------:R-:W-:Y:S02]  /*2810*/  UISETP.NE.AND UP3, UPT, UR39, 0x1, UPT ;  /* 0x000000012700788c */ /* 0x000fe4000bf65270 */
[----:B-1----:R-:W-:Y:S02]  /*2820*/  UIMAD.WIDE.U32 UR4, UR75, UR19, URZ ;  /* 0x000000134b0472a5 */ /* 0x002fe4000f8e00ff */
[----:B------:R-:W-:Y:S02]  /*2830*/  UIMAD.WIDE.U32 UR6, UR76, UR16, URZ ;  /* 0x000000104c0672a5 */ /* 0x000fe4000f8e00ff */
[----:B------:R-:W-:-:S02]  /*2840*/  UISETP.NE.AND UP0, UPT, UR18, 0x1, UPT ;  /* 0x000000011200788c */ /* 0x000fc4000bf05270 */
[----:B------:R-:W-:Y:S01]  /*2850*/  UIMAD.WIDE.U32 UR10, UR69, UR19, URZ ;  /* 0x00000013450a72a5 */ /* 0x000fe2000f8e00ff */
[----:B------:R-:W-:Y:S01]  /*2860*/  UMOV UR4, UR5 ;  /* 0x0000000500047c82 */ /* 0x000fe20008000000 */
[----:B---3--:R-:W-:Y:S02]  /*2870*/  UISETP.NE.AND UP2, UPT, UR13, 0x1, UPT ;  /* 0x000000010d00788c */ /* 0x008fe4000bf45270 */
[----:B--2---:R-:W-:Y:S02]  /*2880*/  USHF.R.U32.HI UR5, URZ, UR20, UR4 ;  /* 0x00000014ff057299 */ /* 0x004fe40008011604 */
[----:B------:R-:W-:Y:S01]  /*2890*/  UIMAD.WIDE.U32 UR8, UR72, UR16, URZ ;  /* 0x00000010480872a5 */ /* 0x000fe2000f8e00ff */
[----:B------:R-:W-:Y:S01]  /*28a0*/  UMOV UR4, UR7 ;  /* 0x0000000700047c82 */ /* 0x000fe20008000000 */
[----:B------:R-:W-:Y:S02]  /*28b0*/  USEL UR5, UR75, UR5, !UP0 ;  /* 0x000000054b057287 */ /* 0x000fe4000c000000 */
[----:B------:R-:W-:-:S02]  /*28c0*/  USHF.R.U32.HI UR4, URZ, UR17, UR4 ;  /* 0x00000011ff047299 */ /* 0x000fc40008011604 */
[----:B----4-:R-:W-:Y:S02]  /*28d0*/  UIMAD.WIDE.U32 UR6, UR5, UR14, URZ ;  /* 0x0000000e050672a5 */ /* 0x010fe4000f8e00ff */
[----:B------:R-:W-:Y:S01]  /*28e0*/  USEL UR12, UR76, UR4, !UP2 ;  /* 0x000000044c0c7287 */ /* 0x000fe2000d000000 */
[----:B------:R-:W-:Y:S02]  /*28f0*/  UMOV UR8, UR9 ;  /* 0x0000000900087c82 */ /* 0x000fe40008000000 */
[----:B------:R-:W-:Y:S01]  /*2900*/  UMOV UR4, UR11 ;  /* 0x0000000b00047c82 */ /* 0x000fe20008000000 */
[----:B------:R-:W-:Y:S01]  /*2910*/  UIMAD.WIDE.U32 UR10, UR12, UR14, URZ ;  /* 0x0000000e0c0a72a5 */ /* 0x000fe2000f8e00ff */
[----:B------:R-:W-:Y:S01]  /*2920*/  UMOV UR6, UR7 ;  /* 0x0000000700067c82 */ /* 0x000fe20008000000 */
[----:B------:R-:W-:Y:S02]  /*2930*/  USHF.R.U32.HI UR4, URZ, UR20, UR4 ;  /* 0x00000014ff047299 */ /* 0x000fe40008011604 */
[----:B------:R-:W-:-:S02]  /*2940*/  @UP3 USHF.R.U32.HI UR5, URZ, UR15, UR6 ;  /* 0x0000000fff053299 */ /* 0x000fc40008011606 */
[----:B------:R-:W-:Y:S01]  /*2950*/  USHF.R.U32.HI UR8, URZ, UR17, UR8 ;  /* 0x00000011ff087299 */ /* 0x000fe20008011608 */
[----:B------:R-:W-:Y:S01]  /*2960*/  UMOV UR6, UR11 ;  /* 0x0000000b00067c82 */ /* 0x000fe20008000000 */
[----:B------:R-:W-:Y:S02]  /*2970*/  USEL UR4, UR69, UR4, !UP0 ;  /* 0x0000000445047287 */ /* 0x000fe4000c000000 */
[----:B------:R-:W-:Y:S02]  /*2980*/  @UP3 USHF.R.U32.HI UR12, URZ, UR15, UR6 ;  /* 0x0000000fff0c3299 */ /* 0x000fe40008011606 */
[----:B------:R-:W-:Y:S02]  /*2990*/  UIMAD UR6, UR39, UR5, URZ ;  /* 0x00000005270672a4 */ /* 0x000fe4000f8e02ff */
[----:B------:R-:W-:Y:S02]  /*29a0*/  USEL UR5, UR72, UR8, !UP2 ;  /* 0x0000000848057287 */ /* 0x000fe4000d000000 */
[----:B------:R-:W-:-:S02]  /*29b0*/  UIMAD UR8, UR39, UR12, URZ ;  /* 0x0000000c270872a4 */ /* 0x000fc4000f8e02ff */
[----:B------:R-:W-:Y:S02]  /*29c0*/  UISETP.GE.AND UP0, UPT, UR4, UR6, UPT ;  /* 0x000000060400728c */ /* 0x000fe4000bf06270 */
[----:B------:R-:W-:Y:S02]  /*29d0*/  UIMAD.WIDE.U32 UR6, UR4, UR14, URZ ;  /* 0x0000000e040672a5 */ /* 0x000fe4000f8e00ff */
[----:B------:R-:W-:Y:S02]  /*29e0*/  UISETP.GE.OR UP0, UPT, UR5, UR8, UP0 ;  /* 0x000000080500728c */ /* 0x000fe40008706670 */
[----:B------:R-:W-:Y:S02]  /*29f0*/  UIMAD.WIDE.U32 UR8, UR5, UR14, URZ ;  /* 0x0000000e050872a5 */ /* 0x000fe4000f8e00ff */
[----:B------:R-:W-:Y:S01]  /*2a00*/  UIADD3 UR10, UPT, UPT, -UR4, URZ, URZ ;  /* 0x000000ff040a7290 */ /* 0x000fe2000fffe1ff */
[----:B------:R-:W-:Y:S02]  /*2a10*/  UMOV UR6, UR7 ;  /* 0x0000000700067c82 */ /* 0x000fe40008000000 */
[----:B------:R-:W-:-:S02]  /*2a20*/  USHF.R.U32.HI UR6, URZ, UR15, UR6 ;  /* 0x0000000fff067299 */ /* 0x000fc40008011606 */
[----:B------:R-:W-:Y:S02]  /*2a30*/  UIMAD UR10, UR18, UR10, UR69 ;  /* 0x0000000a120a72a4 */ /* 0x000fe4000f8e0245 */
[----:B------:R-:W-:Y:S01]  /*2a40*/  USEL UR6, UR4, UR6, !UP3 ;  /* 0x0000000604067287 */ /* 0x000fe2000d800000 */
[----:B------:R-:W-:Y:S01]  /*2a50*/  @!UP0 UMOV UR7, UR9 ;  /* 0x0000000900078c82 */ /* 0x000fe20008000000 */
[----:B------:R-:W-:Y:S02]  /*2a60*/  UIADD3 UR9, UPT, UPT, -UR5, URZ, URZ ;  /* 0x000000ff05097290 */ /* 0x000fe4000fffe1ff */
[----:B------:R-:W-:Y:S02]  /*2a70*/  @!UP0 USHF.R.U32.HI UR7, URZ, UR15, UR7 ;  /* 0x0000000fff078299 */ /* 0x000fe40008011607 */
[----:B------:R-:W-:Y:S02]  /*2a80*/  UIADD3 UR8, UPT, UPT, -UR6, URZ, URZ ;  /* 0x000000ff06087290 */ /* 0x000fe4000fffe1ff */
[----:B------:R-:W-:-:S02]  /*2a90*/  @!UP0 USEL UR7, UR5, UR7, !UP3 ;  /* 0x0000000705078287 */ /* 0x000fc4000d800000 */
[----:B------:R-:W-:Y:S02]  /*2aa0*/  UIMAD UR8, UR39, UR8, UR4 ;  /* 0x00000008270872a4 */ /* 0x000fe4000f8e0204 */
[----:B------:R-:W-:Y:S02]  /*2ab0*/  @!UP0 UIADD3 UR6, UPT, UPT, UR6, -UR7, URZ ;  /* 0x8000000706068290 */ /* 0x000fe4000fffe0ff */
[----:B------:R-:W-:Y:S02]  /*2ac0*/  @!UP0 UIMAD UR7, UR8, UR12, UR7 ;  /* 0x0000000c080782a4 */ /* 0x000fe4000f8e0207 */
[----:B------:R-:W-:Y:S02]  /*2ad0*/  @!UP0 UIMAD UR4, UR39, UR6, UR5 ;  /* 0x00000006270482a4 */ /* 0x000fe4000f8e0205 */
[----:B------:R-:W-:Y:S02]  /*2ae0*/  UIMAD UR6, UR13, UR9, UR72 ;  /* 0x000000090d0672a4 */ /* 0x000fe4000f8e0248 */
[----:B------:R-:W-:Y:S01]  /*2af0*/  UIMAD UR69, UR4, UR18, UR10 ;  /* 0x00000012044572a4 */ /* 0x000fe2000f8e020a */
[----:B------:R-:W-:-:S02]  /*2b00*/  @!UP0 UMOV UR5, UR7 ;  /* 0x0000000700058c82 */ /* 0x000fc40008000000 */
[----:B------:R-:W-:-:S12]  /*2b10*/  UIMAD UR72, UR5, UR13, UR6 ;  /* 0x0000000d054872a4 */ /* 0x000fd8000f8e0206 */
.L_x_30:
        /* <DEDUP_REMOVED lines=20> */
.L_x_31:
[----:B------:R-:W-:Y:S01]  /*2c60*/  R2UR UR5, R57 ;  /* 0x00000000390572ca */ /* 0x000fe200000e0000 */
[----:B------:R-:W-:Y:S01]  /*2c70*/  UMOV UR46, UR68 ;  /* 0x00000044002e7c82 */ /* 0x000fe20008000000 */
[----:B------:R-:W-:Y:S02]  /*2c80*/  R2UR UR4, R56 ;  /* 0x00000000380472ca */ /* 0x000fe400000e0000 */
[----:B------:R-:W-:Y:S02]  /*2c90*/  PLOP3.LUT P1, PT, PT, PT, PT, 0x80, 0x8 ;  /* 0x000000000008781c */ /* 0x000fe40003f2f070 */
[----:B------:R-:W-:-:S07]  /*2ca0*/  LOP3.LUT R2, R2, 0x1, RZ, 0x3c, !PT ;  /* 0x0000000102027812 */ /* 0x000fce00078e3cff */
[----:B------:R-:W-:Y:S02]  /*2cb0*/  UIADD3 UR51, UPT, UPT, UR72, UR5, URZ ;  /* 0x0000000548337290 */ /* 0x000fe4000fffe0ff */
[----:B------:R-:W-:Y:S01]  /*2cc0*/  UIADD3 UR21, UPT, UPT, UR69, UR4, URZ ;  /* 0x0000000445157290 */ /* 0x000fe2000fffe0ff */
[----:B------:R-:W-:Y:S11]  /*2cd0*/  BRA.U UP1, `(.L_x_32) ;  /* 0xffffffe901047547 */ /* 0x000ff6000b83ffff */
[----:B------:R-:W-:Y:S01]  /*2ce0*/  UIADD3 UR58, UPT, UPT, UR58, 0x40, URZ ;  /* 0x000000403a3a7890 */ /* 0x000fe2000fffe0ff */
[----:B------:R-:W-:-:S03]  /*2cf0*/  MOV R2, UR47 ;  /* 0x0000002f00027c02 */ /* 0x000fc60008000f00 */
[----:B------:R-:W-:Y:S01]  /*2d00*/  ULEA UR4, UR59, UR58, 0x3 ;  /* 0x0000003a3b047291 */ /* 0x000fe2000f8e18ff */
[----:B------:R-:W-:-:S08]  /*2d10*/  SHF.L.U32 R2, R2, 0x1f, RZ ;  /* 0x0000001f02027819 */ /* 0x000fd000000006ff */
[----:B------:R-:W1:Y:S02]  /*2d20*/  SYNCS.PHASECHK.TRANS64.TRYWAIT P0, [UR4], R2 ;  /* 0x00000002ff0075a7 */ /* 0x000e640008001104 */
[----:B-1----:R-:W-:Y:S05]  /*2d30*/  @!P0 BRA `(.L_x_33) ;  /* 0x0000006400c48947 */ /* 0x002fea0003800000 */
.L_x_132:
[----:B------:R-:W-:-:S04]  /*2d40*/  UIADD3 UR4, UPT, UPT, UR59, 0x1, URZ ;  /* 0x000000013b047890 */ /* 0x000fc8000fffe0ff */
[----:B------:R-:W-:-:S04]  /*2d50*/  UISETP.NE.AND UP0, UPT, UR4, 0x8, UPT ;  /* 0x000000080400788c */ /* 0x000fc8000bf05270 */
[----:B------:R-:W-:Y:S02]  /*2d60*/  USEL UR5, URZ, 0x1, UP0 ;  /* 0x00000001ff057887 */ /* 0x000fe40008000000 */
[----:B------:R-:W-:Y:S02]  /*2d70*/  USEL UR4, UR4, URZ, UP0 ;  /* 0x000000ff04047287 */ /* 0x000fe40008000000 */
[----:B------:R-:W-:Y:S02]  /*2d80*/  ULOP3.LUT UR6, UR47, UR5, URZ, 0x3c, !UPT ;  /* 0x000000052f067292 */ /* 0x000fe4000f8e3cff */
[----:B------:R-:W-:-:S04]  /*2d90*/  ULEA UR5, UR4, UR58, 0x3 ;  /* 0x0000003a04057291 */ /* 0x000fc8000f8e18ff */
[----:B-1----:R-:W-:-:S04]  /*2da0*/  MOV R2, UR6 ;  /* 0x0000000600027c02 */ /* 0x002fc80008000f00 */
[----:B------:R-:W-:-:S04]  /*2db0*/  SHF.L.U32 R2, R2, 0x1f, RZ ;  /* 0x0000001f02027819 */ /* 0x000fc800000006ff */
[----:B------:R-:W1:Y:S02]  /*2dc0*/  SYNCS.PHASECHK.TRANS64.TRYWAIT P0, [UR5], R2 ;  /* 0x00000002ff0075a7 */ /* 0x000e640008001105 */
[----:B-1----:R-:W-:Y:S05]  /*2dd0*/  @!P0 BRA `(.L_x_34) ;  /* 0x0000006400b48947 */ /* 0x002fea0003800000 */
.L_x_134:
        /* <DEDUP_REMOVED lines=10> */
.L_x_136:
        /* <DEDUP_REMOVED lines=10> */
.L_x_138:
        /* <DEDUP_REMOVED lines=10> */
.L_x_140:
        /* <DEDUP_REMOVED lines=10> */
.L_x_142:
        /* <DEDUP_REMOVED lines=10> */
.L_x_144:
[----:B------:R-:W-:-:S04]  /*3100*/  UIADD3 UR4, UPT, UPT, UR4, 0x1, URZ ;  /* 0x0000000104047890 */ /* 0x000fc8000fffe0ff */
[----:B------:R-:W-:-:S04]  /*3110*/  UISETP.NE.AND UP0, UPT, UR4, 0x8, UPT ;  /* 0x000000080400788c */ /* 0x000fc8000bf05270 */
[----:B------:R-:W-:Y:S02]  /*3120*/  USEL UR5, URZ, 0x1, UP0 ;  /* 0x00000001ff057887 */ /* 0x000fe40008000000 */
[----:B------:R-:W-:Y:S02]  /*3130*/  USEL UR4, UR4, URZ, UP0 ;  /* 0x000000ff04047287 */ /* 0x000fe40008000000 */
[----:B------:R-:W-:Y:S02]  /*3140*/  ULOP3.LUT UR5, UR6, UR5, URZ, 0x3c, !UPT ;  /* 0x0000000506057292 */ /* 0x000fe4000f8e3cff */
[----:B------:R-:W-:-:S04]  /*3150*/  ULEA UR4, UR4, UR58, 0x3 ;  /* 0x0000003a04047291 */ /* 0x000fc8000f8e18ff */
[----:B-1----:R-:W-:Y:S02]  /*3160*/  IMAD.U32 R2, RZ, RZ, UR5 ;  /* 0x00000005ff027e24 */ /* 0x002fe4000f8e00ff */
[----:B------:R-:W-:-:S03]  /*3170*/  MOV R0, UR4 ;  /* 0x0000000400007c02 */ /* 0x000fc60008000f00 */
[----:B------:R-:W-:-:S07]  /*3180*/  SHF.L.U32 R2, R2, 0x1f, RZ ;  /* 0x0000001f02027819 */ /* 0x000fce00000006ff */
.L_x_40:
[----:B-1----:R1:W2:Y:S02]  /*3190*/  SYNCS.PHASECHK.TRANS64.TRYWAIT P0, [R0+URZ], R2 ;  /* 0x00000002000075a7 */ /* 0x0022a400080011ff */
[----:B--2---:R-:W-:Y:S05]  /*31a0*/  @!P0 NANOSLEEP.SYNCS 0x989680 ;  /* 0x009896800000895d */ /* 0x004fea0003900000 */
[----:B------:R-:W2:Y:S02]  /*31b0*/  @!P0 SYNCS.PHASECHK.TRANS64 P0, [R0+URZ], R2 ;  /* 0x00000002000085a7 */ /* 0x000ea400080010ff */
[----:B--2---:R-:W-:Y:S05]  /*31c0*/  @P0 EXIT ;  /* 0x000000000000094d */ /* 0x004fea0003800000 */
[----:B------:R-:W-:Y:S05]  /*31d0*/  BRA `(.L_x_40) ;  /* 0xfffffffc00ec7947 */ /* 0x000fea000383ffff */
.L_x_16:
[----:B------:R-:W2:Y:S02]  /*31e0*/  S2UR UR4, SR_CgaCtaId ;  /* 0x00000000000479c3 */ /* 0x000ea40000008800 */
[----:B--2---:R-:W-:-:S04]  /*31f0*/  UISETP.NE.AND UP0, UPT, UR4, URZ, UPT ;  /* 0x000000ff0400728c */ /* 0x004fc8000bf05270 */
[----:B------:R-:W-:-:S09]  /*3200*/  UISETP.NE.OR UP0, UPT, UR18, 0x1, UP0 ;  /* 0x000000011200788c */ /* 0x000fd20008705670 */
[----:B------:R-:W-:Y:S05]  /*3210*/  BRA.U UP0, `(.L_x_41) ;  /* 0x0000000100b47547 */ /* 0x000fea000b800000 */
[----:B------:R-:W2:Y:S01]  /*3220*/  S2UR UR5, SR_CgaCtaId ;  /* 0x00000000000579c3 */ /* 0x000ea20000008800 */
[----:B------:R-:W-:Y:S01]  /*3230*/  UMOV UR4, 0x400 ;  /* 0x0000040000047882 */ /* 0x000fe20000000000 */
[----:B------:R-:W-:Y:S01]  /*3240*/  HFMA2 R3, -RZ, RZ, 0, 5.9604644775390625e-08 ;  /* 0x00000001ff037431 */ /* 0x000fe200000001ff */
[----:B------:R-:W-:Y:S01]  /*3250*/  ISETP.NE.AND P0, PT, R0, RZ, PT ;  /* 0x000000ff0000720c */ /* 0x000fe20003f05270 */
[----:B------:R-:W-:Y:S01]  /*3260*/  IMAD.MOV.U32 R8, RZ, RZ, RZ ;  /* 0x000000ffff087224 */ /* 0x000fe200078e00ff */
[----:B--2---:R-:W-:-:S04]  /*3270*/  ULEA UR4, UR5, UR4, 0x18 ;  /* 0x0000000405047291 */ /* 0x004fc8000f8ec0ff */
[----:B------:R-:W-:Y:S02]  /*3280*/  UIADD3 UR5, UPT, UPT, UR4, 0xd8, URZ ;  /* 0x000000d804057890 */ /* 0x000fe4000fffe0ff */
[----:B------:R-:W-:Y:S02]  /*3290*/  UIADD3 UR8, UPT, UPT, UR4, 0xd0, URZ ;  /* 0x000000d004087890 */ /* 0x000fe4000fffe0ff */
[----:B------:R-:W-:-:S12]  /*32a0*/  UPRMT UR5, URZ, 0x654, UR5 ;  /* 0x00000654ff057896 */ /* 0x000fd80008000005 */
.L_x_44:
[----:B------:R-:W-:Y:S01]  /*32b0*/  SHF.L.U32 R6, R3, 0x1f, RZ ;  /* 0x0000001f03067819 */ /* 0x000fe200000006ff */
[----:B------:R-:W-:Y:S02]  /*32c0*/  IMAD.U32 R4, RZ, RZ, UR8 ;  /* 0x00000008ff047e24 */ /* 0x000fe4000f8e00ff */
[----:B------:R-:W-:Y:S01]  /*32d0*/  @!P0 IMAD.MOV.U32 R5, RZ, RZ, 0x10 ;  /* 0x00000010ff058424 */ /* 0x000fe200078e00ff */
[----:B------:R-:W2:Y:S02]  /*32e0*/  SYNCS.PHASECHK.TRANS64.TRYWAIT P1, [UR4+0xd8], R6 ;  /* 0x0000d806ff0075a7 */ /* 0x000ea40008021104 */
[----:B------:R-:W-:-:S04]  /*32f0*/  PRMT R4, R0, 0x654, R4 ;  /* 0x0000065400047816 */ /* 0x000fc80000000004 */
[----:B------:R-:W-:Y:S01]  /*3300*/  SEL R2, R4, R2, !P0 ;  /* 0x0000000204027207 */ /* 0x000fe20004000000 */
[----:B--2---:R-:W-:Y:S06]  /*3310*/  @!P1 BRA `(.L_x_42) ;  /* 0x0000006000f49947 */ /* 0x004fec0003800000 */
.L_x_146:
[----:B------:R-:W-:Y:S01]  /*3320*/  UIADD3 UR6, UPT, UPT, UR4, 0x110, URZ ;  /* 0x0000011004067890 */ /* 0x000fe2000fffe0ff */
[----:B------:R3:W-:Y:S01]  /*3330*/  @!P0 SYNCS.ARRIVE.TRANS64.RED RZ, [R2+URZ], R5 ;  /* 0x0000000502ff89a7 */ /* 0x0007e200080004ff */
[----:B------:R-:W-:Y:S01]  /*3340*/  UIADD3 UR7, UPT, UPT, UR4, 0xd0, URZ ;  /* 0x000000d004077890 */ /* 0x000fe2000fffe0ff */
[----:B------:R-:W-:-:S08]  /*3350*/  LOP3.LUT R3, R3, 0x1, RZ, 0x3c, !PT ;  /* 0x0000000103037812 */ /* 0x000fd000078e3cff */
[----:B------:R-:W-:Y:S06]  /*3360*/  UGETNEXTWORKID.BROADCAST [UR6], [UR7] ;  /* 0x00000000060073ca */ /* 0x000fec0008000100 */
[----:B---3--:R-:W-:-:S04]  /*3370*/  SHF.L.U32 R5, R8, 0x1f, RZ ;  /* 0x0000001f08057819 */ /* 0x008fc800000006ff */
[----:B------:R-:W3:Y:S02]  /*3380*/  SYNCS.PHASECHK.TRANS64.TRYWAIT P1, [UR4+0xd0], R5 ;  /* 0x0000d005ff0075a7 */ /* 0x000ee40008021104 */
[----:B---3--:R-:W-:Y:S05]  /*3390*/  @!P1 BRA `(.L_x_43) ;  /* 0x0000006000ec9947 */ /* 0x008fea0003800000 */
.L_x_148:
[----:B--2---:R-:W2:Y:S01]  /*33a0*/  LDS.128 R4, [UR4+0x110] ;  /* 0x00011004ff047984 */ /* 0x004ea20008000c00 */
[----:B------:R-:W-:Y:S01]  /*33b0*/  LOP3.LUT R8, R8, 0x1, RZ, 0x3c, !PT ;  /* 0x0000000108087812 */ /* 0x000fe200078e3cff */
[----:B------:R-:W-:Y:S01]  /*33c0*/  @!PT LDS RZ, [RZ] ;  /* 0x00000000fffff984 */ /* 0x000fe20000000800 */
[----:B------:R-:W-:Y:S01]  /*33d0*/  @!PT LDS RZ, [RZ] ;  /* 0x00000000fffff984 */ /* 0x000fe20000000800 */
[----:B------:R-:W-:Y:S01]  /*33e0*/  @!PT LDS RZ, [RZ] ;  /* 0x00000000fffff984 */ /* 0x000fe20000000800 */
[----:B------:R-:W-:Y:S01]  /*33f0*/  @!PT LDS RZ, [RZ] ;  /* 0x00000000fffff984 */ /* 0x000fe20000000800 */
[----:B------:R3:W-:Y:S06]  /*3400*/  MEMBAR.ALL.CTA ;  /* 0x0000000000007992 */ /* 0x0007ec0000008000 */
[----:B---3--:R-:W3:Y:S02]  /*3410*/  FENCE.VIEW.ASYNC.S ;  /* 0x00000000000073c6 */ /* 0x008ee40000000000 */
[----:B---3--:R-:W-:Y:S01]  /*3420*/  SYNCS.ARRIVE.TRANS64.RED.A1T0 RZ, [UR5], RZ ;  /* 0x000000ffffff79a7 */ /* 0x008fe20008100405 */
[----:B--2---:R-:W-:-:S13]  /*3430*/  LOP3.LUT P1, RZ, R6, 0x1, RZ, 0xc0, !PT ;  /* 0x0000000106ff7812 */ /* 0x004fda000782c0ff */
[----:B------:R-:W-:Y:S05]  /*3440*/  @P1 BRA `(.L_x_44) ;  /* 0xfffffffc00981947 */ /* 0x000fea000383ffff */
[----:B------:R-:W-:-:S04]  /*3450*/  SHF.L.U32 R0, R3, 0x1f, RZ ;  /* 0x0000001f03007819 */ /* 0x000fc800000006ff */
[----:B------:R-:W2:Y:S02]  /*3460*/  SYNCS.PHASECHK.TRANS64 P0, [UR4+0xd8], R0 ;  /* 0x0000d800ff0075a7 */ /* 0x000ea40008001004 */
[----:B-12---:R-:W-:Y:S05]  /*3470*/  @P0 EXIT ;  /* 0x000000000000094d */ /* 0x006fea0003800000 */
[----:B------:R-:W-:-:S07]  /*3480*/  MOV R0, UR4 ;  /* 0x0000000400007c02 */ /* 0x000fce0008000f00 */
.L_x_45:
[----:B-1----:R-:W-:-:S04]  /*3490*/  SHF.L.U32 R2, R3, 0x1f, RZ ;  /* 0x0000001f03027819 */ /* 0x002fc800000006ff */
[----:B------:R1:W2:Y:S03]  /*34a0*/  SYNCS.PHASECHK.TRANS64.TRYWAIT P0, [R0+URZ+0xd8], R2 ;  /* 0x0000d802000075a7 */ /* 0x0002a600080011ff */
[----:B--2---:R-:W-:Y:S05]  /*34b0*/  @!P0 NANOSLEEP.SYNCS 0x989680 ;  /* 0x009896800000895d */ /* 0x004fea0003900000 */
[----:B------:R-:W2:Y:S02]  /*34c0*/  @!P0 SYNCS.PHASECHK.TRANS64 P0, [R0+URZ+0xd8], R2 ;  /* 0x0000d802000085a7 */ /* 0x000ea400080010ff */
[----:B--2---:R-:W-:Y:S05]  /*34d0*/  @P0 EXIT ;  /* 0x000000000000094d */ /* 0x004fea0003800000 */
[----:B------:R-:W-:Y:S05]  /*34e0*/  BRA `(.L_x_45) ;  /* 0xfffffffc00e87947 */ /* 0x000fea000383ffff */
.L_x_41:
[----:B------:R-:W-:-:S09]  /*34f0*/  UISETP.NE.AND UP0, UPT, UR18, URZ, UPT ;  /* 0x000000ff1200728c */ /* 0x000fd2000bf05270 */
[----:B------:R-:W-:Y:S05]  /*3500*/  BRA.U UP0, `(.L_x_46) ;  /* 0x0000000d008c7547 */ /* 0x000fea000b800000 */
[----:B------:R-:W2:Y:S01]  /*3510*/  S2UR UR7, SR_CgaCtaId ;  /* 0x00000000000779c3 */ /* 0x000ea20000008800 */
[----:B------:R-:W-:Y:S01]  /*3520*/  UMOV UR4, 0x40 ;  /* 0x0000004000047882 */ /* 0x000fe20000000000 */
[----:B------:R-:W-:Y:S01]  /*3530*/  NOP ;  /* 0x0000000000007918 */ /* 0x000fe20000000000 */
[----:B------:R-:W-:Y:S01]  /*3540*/  UMOV UR6, 0x400 ;  /* 0x0000040000067882 */ /* 0x000fe20000000000 */
[----:B--2---:R-:W-:Y:S02]  /*3550*/  ULEA UR5, UR7, UR4, 0x18 ;  /* 0x0000000407057291 */ /* 0x004fe4000f8ec0ff */
[----:B------:R-:W-:-:S07]  /*3560*/  ULEA UR6, UR7, UR6, 0x18 ;  /* 0x0000000607067291 */ /* 0x000fce000f8ec0ff */
[----:B------:R-:W2:Y:S02]  /*3570*/  LDS.U8 R0, [UR5+0x1c] ;  /* 0x00001c05ff007984 */ /* 0x000ea40008000000 */
[----:B--2---:R-:W-:-:S13]  /*3580*/  ISETP.NE.AND P0, PT, R0, RZ, PT ;  /* 0x000000ff0000720c */ /* 0x004fda0003f05270 */
[----:B------:R-:W-:Y:S05]  /*3590*/  @P0 BRA `(.L_x_47) ;  /* 0x0000000000580947 */ /* 0x000fea0003800000 */
[----:B------:R-:W-:-:S13]  /*35a0*/  ELECT P0, URZ, PT ;  /* 0x0000000000ff782f */ /* 0x000fda0003800000 */
[----:B------:R-:W-:Y:S05]  /*35b0*/  @!P0 BRA `(.L_x_48) ;  /* 0x0000000000608947 */ /* 0x000fea0003800000 */
[----:B------:R-:W-:Y:S01]  /*35c0*/  UMOV UR4, 0x10 ;  /* 0x0000001000047882 */ /* 0x000fe20000000000 */
[----:B------:R-:W-:Y:S01]  /*35d0*/  HFMA2 R0, -RZ, RZ, 0, 5.9604644775390625e-08 ;  /* 0x00000001ff007431 */ /* 0x000fe200000001ff */
[----:B------:R-:W-:-:S03]  /*35e0*/  MOV R2, 0xffff ;  /* 0x0000ffff00027802 */ /* 0x000fc60000000f00 */
[----:B------:R-:W-:Y:S04]  /*35f0*/  DEPBAR.LE SB2, 0x36 ;  /* 0x0000ad800000791a */ /* 0x000fe80000000000 */
[----:B------:R-:W2:Y:S02]  /*3600*/  UTCATOMSWS.FIND_AND_SET.ALIGN UP0, UR4, UR4 ;  /* 0x00000004000475e3 */ /* 0x000ea40008000800 */
[----:B--2---:R-:W-:Y:S01]  /*3610*/  MOV R3, UR4 ;  /* 0x0000000400037c02 */ /* 0x004fe20008000f00 */
[----:B------:R-:W-:Y:S06]  /*3620*/  BRA.U UP0, `(.L_x_49) ;  /* 0x0000000100187547 */ /* 0x000fec000b800000 */
.L_x_50:
[----:B------:R-:W-:Y:S05]  /*3630*/  NANOSLEEP 0x64 ;  /* 0x000000640000795d */ /* 0x000fea0003800000 */
[----:B------:R-:W-:-:S05]  /*3640*/  UMOV UR4, 0x10 ;  /* 0x0000001000047882 */ /* 0x000fca0000000000 */
[----:B------:R-:W-:Y:S04]  /*3650*/  DEPBAR.LE SB2, 0x36 ;  /* 0x0000ad800000791a */ /* 0x000fe80000000000 */
[----:B------:R-:W2:Y:S02]  /*3660*/  UTCATOMSWS.FIND_AND_SET.ALIGN UP0, UR4, UR4 ;  /* 0x00000004000475e3 */ /* 0x000ea40008000800 */
[----:B--2---:R-:W-:Y:S01]  /*3670*/  MOV R3, UR4 ;  /* 0x0000000400037c02 */ /* 0x004fe20008000f00 */
[----:B------:R-:W-:Y:S05]  /*3680*/  BRA.U !UP0, `(.L_x_50) ;  /* 0xfffffffd08e87547 */ /* 0x000fea000b83ffff */
.L_x_49:
[-C--:B------:R-:W-:Y:S02]  /*3690*/  SHF.L.U32 R2, R2, R3.reuse, RZ ;  /* 0x0000000302027219 */ /* 0x080fe400000006ff */
[----:B------:R-:W-:Y:S01]  /*36a0*/  SHF.L.U32 R0, R0, R3, RZ ;  /* 0x0000000300007219 */ /* 0x000fe200000006ff */
[----:B------:R-:W-:Y:S02]  /*36b0*/  IMAD.SHL.U32 R3, R3, 0x20, RZ ;  /* 0x0000002003037824 */ /* 0x000fe400078e00ff */
[----:B------:R2:W-:Y:S04]  /*36c0*/  ATOMS.OR RZ, [UR5+0x14], R2 ;  /* 0x00001402ffff798c */ /* 0x0005e8000b000005 */
[----:B------:R2:W-:Y:S04]  /*36d0*/  ATOMS.OR RZ, [UR5+0x18], R0 ;  /* 0x00001800ffff798c */ /* 0x0005e8000b000005 */
[----:B------:R2:W-:Y:S01]  /*36e0*/  STS [UR6+0x120], R3 ;  /* 0x00012003ff007988 */ /* 0x0005e20008000806 */
[----:B------:R-:W-:Y:S05]  /*36f0*/  BRA `(.L_x_48) ;  /* 0x0000000000107947 */ /* 0x000fea0003800000 */
.L_x_47:
[----:B------:R-:W-:Y:S02]  /*3700*/  MOV R0, 0xffffffff ;  /* 0xffffffff00007802 */ /* 0x000fe40000000f00 */
[----:B------:R-:W-:-:S03]  /*3710*/  MOV R2, 0x3740 ;  /* 0x0000374000027802 */ /* 0x000fc60000000f00 */
[----:B------:R2:W-:Y:S04]  /*3720*/  STS [UR6+0x120], R0 ;  /* 0x00012000ff007988 */ /* 0x0005e80008000806 */
[----:B-12--5:R-:W-:Y:S05]  /*3730*/  CALL.REL.NOINC `($__internal_1_$__cuda_sm10x_tcgen05_guardrail_trap_phase_invalid_during_alloc) ;  /* 0x0000006400f87944 */ /* 0x026fea0003c00000 */
.L_x_48:
[----:B------:R-:W-:Y:S05]  /*3740*/  WARPSYNC.ALL ;  /* 0x0000000000007948 */ /* 0x000fea0003800000 */
[----:B------:R-:W3:Y:S01]  /*3750*/  S2UR UR4, SR_CgaCtaId ;  /* 0x00000000000479c3 */ /* 0x000ee20000008800 */
[----:B------:R-:W-:Y:S01]  /*3760*/  UMOV UR20, 0x400 ;  /* 0x0000040000147882 */ /* 0x000fe20000000000 */
[----:B------:R-:W-:-:S06]  /*3770*/  NOP ;  /* 0x0000000000007918 */ /* 0x000fcc0000000000 */
[----:B------:R-:W-:Y:S06]  /*3780*/  BAR.ARV 0x6, 0xa0 ;  /* 0x0182800000007b1d */ /* 0x000fec0000002000 */
[----:B------:R-:W4:Y:S01]  /*3790*/  LDCU.64 UR6, c[0x0][0x388] ;  /* 0x00007100ff0677ac */ /* 0x000f220008000a00 */
[----:B------:R-:W-:Y:S01]  /*37a0*/  IMAD.MOV.U32 R10, RZ, RZ, 0x1 ;  /* 0x00000001ff0a7424 */ /* 0x000fe200078e00ff */
[----:B------:R-:W-:Y:S01]  /*37b0*/  CS2R R8, SRZ ;  /* 0x0000000000087805 */ /* 0x000fe2000001ff00 */
[----:B------:R-:W1:Y:S01]  /*37c0*/  LDCU.64 UR8, c[0x0][0x390] ;  /* 0x00007200ff0877ac */ /* 0x000e620008000a00 */
[----:B------:R-:W-:Y:S01]  /*37d0*/  UMOV UR23, URZ ;  /* 0x000000ff00177c82 */ /* 0x000fe20008000000 */
[----:B------:R-:W-:Y:S01]  /*37e0*/  UMOV UR19, URZ ;  /* 0x000000ff00137c82 */ /* 0x000fe20008000000 */
[----:B---3--:R-:W-:Y:S01]  /*37f0*/  ULEA UR20, UR4, UR20, 0x18 ;  /* 0x0000001404147291 */ /* 0x008fe2000f8ec0ff */
[----:B------:R-:W-:Y:S01]  /*3800*/  UMOV UR32, 0x0 ;  /* 0x0000000000207882 */ /* 0x000fe20000000000 */
[----:B------:R-:W-:Y:S01]  /*3810*/  UMOV UR33, 0x4210910 ;  /* 0x0421091000217882 */ /* 0x000fe20000000000 */
[----:B------:R-:W-:Y:S01]  /*3820*/  UMOV UR30, 0x0 ;  /* 0x00000000001e7882 */ /* 0x000fe20000000000 */
[----:B------:R-:W-:Y:S01]  /*3830*/  UMOV UR31, 0x4210910 ;  /* 0x04210910001f7882 */ /* 0x000fe20000000000 */
[----:B------:R-:W-:Y:S01]  /*3840*/  UMOV UR28, 0x0 ;  /* 0x00000000001c7882 */ /* 0x000fe20000000000 */
[----:B------:R-:W-:Y:S01]  /*3850*/  UMOV UR29, 0x4210910 ;  /* 0x04210910001d7882 */ /* 0x000fe20000000000 */
[----:B----4-:R-:W-:-:S02]  /*3860*/  UIADD3 UR4, UPT, UPT, UR6, 0x1f, URZ ;  /* 0x0000001f06047890 */ /* 0x010fc4000fffe0ff */
[----:B------:R-:W2:Y:S01]  /*3870*/  LDS R11, [UR20+0x120] ;  /* 0x00012014ff0b7984 */ /* 0x000ea20008000800 */
[----:B------:R-:W-:Y:S01]  /*3880*/  UMOV UR26, 0x0 ;  /* 0x00000000001a7882 */ /* 0x000fe20000000000 */
[----:B------:R-:W-:Y:S01]  /*3890*/  UMOV UR27, 0x4210910 ;  /* 0x04210910001b7882 */ /* 0x000fe20000000000 */
[----:B------:R-:W-:-:S04]  /*38a0*/  USHF.R.S32.HI UR5, URZ, 0x1f, UR4 ;  /* 0x0000001fff057899 */ /* 0x000fc80008011404 */
[----:B------:R-:W-:Y:S02]  /*38b0*/  ULEA.HI UR4, UR5, UR4, URZ, 0x5 ;  /* 0x0000000405047291 */ /* 0x000fe4000f8f28ff */
[----:B------:R-:W-:Y:S02]  /*38c0*/  UIADD3 UR5, UPT, UPT, UR20, 0x8800, URZ ;  /* 0x0000880014057890 */ /* 0x000fe4000fffe0ff */
[----:B------:R-:W-:Y:S02]  /*38d0*/  USHF.R.S32.HI UR4, URZ, 0x5, UR4 ;  /* 0x00000005ff047899 */ /* 0x000fe40008011404 */
[----:B------:R-:W-:Y:S02]  /*38e0*/  USHF.R.U32.HI UR6, URZ, 0x4, UR5 ;  /* 0x00000004ff067899 */ /* 0x000fe40008011605 */
[----:B------:R-:W-:Y:S02]  /*38f0*/  UIMAD UR4, UR4, UR7, URZ ;  /* 0x00000007040472a4 */ /* 0x000fe4000f8e02ff */
[----:B------:R-:W-:-:S02]  /*3900*/  ULOP3.LUT UR6, UR6, 0x3fff, URZ, 0xc0, !UPT ;  /* 0x00003fff06067892 */ /* 0x000fc4000f8ec0ff */
[----:B-1----:R-:W-:Y:S02]  /*3910*/  UIMAD UR4, UR4, UR8, URZ ;  /* 0x00000008040472a4 */ /* 0x002fe4000f8e02ff */
[----:B------:R-:W-:Y:S02]  /*3920*/  ULOP3.LUT UR21, UR6, 0x10000, URZ, 0xfc, !UPT ;  /* 0x0001000006157892 */ /* 0x000fe4000f8efcff */
[----:B------:R-:W-:Y:S02]  /*3930*/  UIMAD UR9, UR4, UR9, URZ ;  /* 0x00000009040972a4 */ /* 0x000fe4000f8e02ff */
[----:B------:R-:W-:Y:S02]  /*3940*/  UIADD3 UR4, UPT, UPT, UR20, 0x18800, URZ ;  /* 0x0001880014047890 */ /* 0x000fe4000fffe0ff */
[----:B------:R-:W-:Y:S02]  /*3950*/  UIADD3 UR34, UPT, UPT, UR9, -0x1, URZ ;  /* 0xffffffff09227890 */ /* 0x000fe4000fffe0ff */
[----:B------:R-:W-:-:S02]  /*3960*/  USHF.R.U32.HI UR5, URZ, 0x4, UR4 ;  /* 0x00000004ff057899 */ /* 0x000fc40008011604 */
[----:B------:R-:W-:Y:S02]  /*3970*/  UIADD3 UR4, UPT, UPT, UR20, 0xd8, URZ ;  /* 0x000000d814047890 */ /* 0x000fe4000fffe0ff */
[----:B------:R-:W-:Y:S02]  /*3980*/  ULOP3.LUT UR5, UR5, 0x3fff, URZ, 0xc0, !UPT ;  /* 0x00003fff05057892 */ /* 0x000fe4000f8ec0ff */
[----:B------:R-:W-:Y:S02]  /*3990*/  UPRMT UR25, URZ, 0x654, UR4 ;  /* 0x00000654ff197896 */ /* 0x000fe40008000004 */
[----:B------:R-:W-:Y:S02]  /*39a0*/  ULOP3.LUT UR22, UR5, 0x1000000, URZ, 0xfc, !UPT ;  /* 0x0100000005167892 */ /* 0x000fe4000f8efcff */
[----:B------:R-:W-:Y:S01]  /*39b0*/  UISETP.GE.AND UP3, UPT, UR9, 0x1, UPT ;  /* 0x000000010900788c */ /* 0x000fe2000bf66270 */
[C---:B--2---:R-:W-:Y:S01]  /*39c0*/  VIADD R3, R11.reuse, 0x80 ;  /* 0x000000800b037836 */ /* 0x044fe20000000000 */
[----:B------:R-:W-:-:S04]  /*39d0*/  LOP3.LUT R2, R11, 0xffff, RZ, 0xc0, !PT ;  /* 0x0000ffff0b027812 */ /* 0x000fc800078ec0ff */
[----:B------:R-:W-:-:S05]  /*39e0*/  LOP3.LUT R3, R3, 0xffff, RZ, 0xc0, !PT ;  /* 0x0000ffff03037812 */ /* 0x000fca00078ec0ff */
[----:B------:R1:W-:Y:S02]  /*39f0*/  STL.64 [R1], R2 ;  /* 0x0000000201007387 */ /* 0x0003e40000100a00 */
.L_x_57:
[----:B-1----:R-:W-:-:S04]  /*3a00*/  SHF.L.U32 R2, R9, 0x1f, RZ ;  /* 0x0000001f09027819 */ /* 0x002fc800000006ff */
[----:B------:R-:W1:Y:S02]  /*3a10*/  SYNCS.PHASECHK.TRANS64.TRYWAIT P0, [UR20+0xd0], R2 ;  /* 0x0000d002ff0075a7 */ /* 0x000e640008001114 */
[----:B-12-4-:R-:W-:Y:S05]  /*3a20*/  @!P0 BRA `(.L_x_51) ;  /* 0x0000005c00608947 */ /* 0x016fea0003800000 */
.L_x_150:
[----:B------:R-:W2:Y:S01]  /*3a30*/  LDS.128 R4, [UR20+0x110] ;  /* 0x00011014ff047984 */ /* 0x000ea20008000c00 */
[----:B------:R-:W-:Y:S01]  /*3a40*/  ULEA UR24, UR23, UR20, 0x3 ;  /* 0x0000001417187291 */ /* 0x000fe2000f8e18ff */
[----:B-1----:R-:W-:Y:S01]  /*3a50*/  SHF.L.U32 R2, R10, 0x1f, RZ ;  /* 0x0000001f0a027819 */ /* 0x002fe200000006ff */
[----:B------:R-:W-:Y:S01]  /*3a60*/  @!PT LDS RZ, [RZ] ;  /* 0x00000000fffff984 */ /* 0x000fe20000000800 */
[----:B------:R-:W-:Y:S01]  /*3a70*/  @!PT LDS RZ, [RZ] ;  /* 0x00000000fffff984 */ /* 0x000fe20000000800 */
[----:B------:R-:W-:Y:S01]  /*3a80*/  @!PT LDS RZ, [RZ] ;  /* 0x00000000fffff984 */ /* 0x000fe20000000800 */
[----:B------:R-:W-:Y:S01]  /*3a90*/  @!PT LDS RZ, [RZ] ;  /* 0x00000000fffff984 */ /* 0x000fe20000000800 */
[----:B------:R1:W-:Y:S06]  /*3aa0*/  MEMBAR.ALL.CTA ;  /* 0x0000000000007992 */ /* 0x0003ec0000008000 */
[----:B-1----:R-:W1:Y:S02]  /*3ab0*/  FENCE.VIEW.ASYNC.S ;  /* 0x00000000000073c6 */ /* 0x002e640000000000 */
[----:B-1----:R-:W-:Y:S01]  /*3ac0*/  SYNCS.ARRIVE.TRANS64.RED.A1T0 RZ, [UR25], RZ ;  /* 0x000000ffffff79a7 */ /* 0x002fe20008100419 */
[----:B------:R-:W1:Y:S02]  /*3ad0*/  SYNCS.PHASECHK.TRANS64.TRYWAIT P0, [UR24+0xf0], R2 ;  /* 0x0000f002ff0075a7 */ /* 0x000e640008001118 */
[----:B-12---:R-:W-:Y:S05]  /*3ae0*/  @!P0 BRA `(.L_x_52) ;  /* 0x0000005c00488947 */ /* 0x006fea0003800000 */
.L_x_152:
[----:B------:R-:W-:Y:S05]  /*3af0*/  BRA.U !UP3, `(.L_x_53) ;  /* 0x000000010bfc7547 */ /* 0x000fea000b800000 */
[----:B-1----:R-:W-:Y:S01]  /*3b00*/  IMAD.U32 R0, RZ, RZ, UR23 ;  /* 0x00000017ff007e24 */ /* 0x002fe2000f8e00ff */
[----:B------:R-:W-:-:S04]  /*3b10*/  ULEA UR4, UR19, UR20, 0x3 ;  /* 0x0000001413047291 */ /* 0x000fc8000f8e18ff */
[----:B------:R-:W-:-:S05]  /*3b20*/  LEA R0, R0, R1, 0x2 ;  /* 0x0000000100007211 */ /* 0x000fca00078e10ff */
[----:B------:R1:W5:Y:S01]  /*3b30*/  LDL R2, [R0] ;  /* 0x0000000000027983 */ /* 0x0003620000100800 */
[----:B------:R-:W-:Y:S01]  /*3b40*/  UPLOP3.LUT UP2, UPT, UPT, UPT, UPT, 0x40, 0x4 ;  /* 0x000000000004789c */ /* 0x000fe20003f4e870 */
[----:B------:R-:W-:Y:S01]  /*3b50*/  UMOV UR17, UR34 ;  /* 0x0000002200117c82 */ /* 0x000fe20008000000 */
[----:B-1----:R-:W-:-:S04]  /*3b60*/  SHF.L.U32 R0, R8, 0x1f, RZ ;  /* 0x0000001f08007819 */ /* 0x002fc800000006ff */
[----:B------:R1:W2:Y:S01]  /*3b70*/  SYNCS.PHASECHK.TRANS64.TRYWAIT P2, [UR4], R0 ;  /* 0x00000000ff0075a7 */ /* 0x0002a20008041104 */
[----:B------:R-:W-:-:S05]  /*3b80*/  UMOV UR4, UR19 ;  /* 0x0000001300047c82 */ /* 0x000fca0008000000 */
.L_x_56:
[----:B------:R-:W-:Y:S01]  /*3b90*/  ULEA UR18, UR4, UR20, 0x3 ;  /* 0x0000001404127291 */ /* 0x000fe2000f8e18ff */
[----:B--234-:R-:W-:Y:S11]  /*3ba0*/  @P2 BRA `(.L_x_54) ;  /* 0x00000000000c2947 */ /* 0x01cff60003800000 */
[----:B------:R-:W-:Y:S04]  /*3bb0*/  SHF.L.U32 R3, R8, 0x1f, RZ ;  /* 0x0000001f08037819 */ /* 0x000fe800000006ff */
[----:B------:R-:W2:Y:S02]  /*3bc0*/  SYNCS.PHASECHK.TRANS64.TRYWAIT P0, [UR18], R3 ;  /* 0x00000003ff0075a7 */ /* 0x000ea40008001112 */
[----:B--2---:R-:W-:Y:S05]  /*3bd0*/  @!P0 BRA `(.L_x_55) ;  /* 0x0000005c00248947 */ /* 0x004fea0003800000 */
.L_x_54:
[----:B------:R-:W-:Y:S01]  /*3be0*/  UISETP.NE.AND UP0, UPT, UR17, URZ, UPT ;  /* 0x000000ff1100728c */ /* 0x000fe2000bf05270 */
[----:B------:R-:W-:Y:S01]  /*3bf0*/  PLOP3.LUT P2, PT, PT, PT, PT, 0x80, 0x8 ;  /* 0x000000000008781c */ /* 0x000fe20003f4f070 */
[----:B------:R-:W-:Y:S01]  /*3c00*/  UIADD3 UR5, UPT, UPT, UR4, 0x1, URZ ;  /* 0x0000000104057890 */ /* 0x000fe2000fffe0ff */
[----:B------:R-:W-:Y:S11]  /*3c10*/  ELECT P1, URZ, PT ;  /* 0x0000000000ff782f */ /* 0x000ff60003820000 */
[----:B------:R-:W-:Y:S02]  /*3c20*/  @!UPT UIADD3 URZ, UPT, UPT, URZ, URZ, URZ ;  /* 0x000000fffffff290 */ /* 0x000fe4000fffe0ff */
[----:B-----5:R-:W-:Y:S01]  /*3c30*/  @P1 R2UR.BROADCAST UR8, R2 ;  /* 0x00000000020812ca */ /* 0x020fe200008e0000 */
[----:B------:R-:W-:Y:S01]  /*3c40*/  UISETP.NE.AND UP1, UPT, UR5, 0x8, UPT ;  /* 0x000000080500788c */ /* 0x000fe2000bf25270 */
[----:B------:R-:W-:Y:S01]  /*3c50*/  PLOP3.LUT P0, PT, PT, PT, UP0, 0x80, 0x8 ;  /* 0x000000000008781c */ /* 0x000fe20003f0f008 */
[----:B------:R-:W-:Y:S02]  /*3c60*/  ULEA UR10, UR4, UR22, 0xa ;  /* 0x00000016040a7291 */ /* 0x000fe4000f8e50ff */
[----:B------:R-:W-:Y:S02]  /*3c70*/  USEL UR6, URZ, 0x1, UP1 ;  /* 0x00000001ff067887 */ /* 0x000fe40008800000 */
[----:B------:R-:W-:Y:S02]  /*3c80*/  USEL UR19, UR5, URZ, UP1 ;  /* 0x000000ff05137287 */ /* 0x000fe40008800000 */
[----:B------:R-:W-:Y:S02]  /*3c90*/  ULEA UR14, UR4, UR21, 0x9 ;  /* 0x00000015040e7291 */ /* 0x000fe4000f8e48ff */
[----:B------:R-:W-:Y:S01]  /*3ca0*/  @UP0 ULEA UR5, UR19, UR20, 0x3 ;  /* 0x0000001413050291 */ /* 0x000fe2000f8e18ff */
[----:B------:R-:W-:Y:S01]  /*3cb0*/  LOP3.LUT R8, R8, UR6, RZ, 0x3c, !PT ;  /* 0x0000000608087c12 */ /* 0x000fe2000f8e3cff */
[----:B------:R-:W-:Y:S02]  /*3cc0*/  UIADD3 UR6, UPT, UPT, UR10, 0x40, URZ ;  /* 0x000000400a067890 */ /* 0x000fe4000fffe0ff */
[----:B------:R-:W-:Y:S01]  /*3cd0*/  UIADD3 UR4, UPT, UPT, UR14, 0x2, URZ ;  /* 0x000000020e047890 */ /* 0x000fe2000fffe0ff */
[----:B-1----:R-:W-:Y:S01]  /*3ce0*/  @P0 SHF.L.U32 R0, R8, 0x1f, RZ ;  /* 0x0000001f08000819 */ /* 0x002fe200000006ff */
[----:B------:R-:W-:Y:S01]  /*3cf0*/  UIADD3 UR12, UPT, UPT, UR10, 0x80, URZ ;  /* 0x000000800a0c7890 */ /* 0x000fe2000fffe0ff */
[----:B------:R-:W-:Y:S02]  /*3d00*/  UMOV UR11, 0x20004020 ;  /* 0x20004020000b7882 */ /* 0x000fe40000000000 */
[----:B------:R3:W4:Y:S01]  /*3d10*/  @P0 SYNCS.PHASECHK.TRANS64.TRYWAIT P2, [UR5], R0 ;  /* 0x00000000ff0005a7 */ /* 0x0007220008041105 */
[----:B------:R-:W-:Y:S11]  /*3d20*/  ELECT P0, URZ, PT ;  /* 0x0000000000ff782f */ /* 0x000ff60003800000 */
[----:B------:R-:W-:Y:S02]  /*3d30*/  @!UPT UIADD3 URZ, UPT, UPT, URZ, URZ, URZ ;  /* 0x000000fffffff290 */ /* 0x000fe4000fffe0ff */
[C---:B------:R-:W-:Y:S02]  /*3d40*/  @P0 R2UR.BROADCAST UR16, R2.reuse ;  /* 0x00000000021002ca */ /* 0x040fe400008e0000 */
[----:B------:R-:W-:Y:S01]  /*3d50*/  ELECT P0, URZ, PT ;  /* 0x0000000000ff782f */ /* 0x000fe20003800000 */
[----:B------:R-:W-:Y:S01]  /*3d60*/  UMOV UR15, 0x40004040 ;  /* 0x40004040000f7882 */ /* 0x000fe20000000000 */
[----:B------:R-:W-:Y:S01]  /*3d70*/  UMOV UR7, 0x20004020 ;  /* 0x2000402000077882 */ /* 0x000fe20000000000 */
[----:B------:R1:W-:Y:S01]  /*3d80*/  UTCHMMA gdesc[UR14], gdesc[UR10], tmem[UR8], tmem[UR32], idesc[UR33], UP2 ;  /* 0x00ff200a0e0075ea */ /* 0x0003e20009000008 */
[----:B------:R-:W-:Y:S01]  /*3d90*/  UPLOP3.LUT UP2, UPT, UPT, UPT, UPT, 0x80, 0x8 ;  /* 0x000000000008789c */ /* 0x000fe20003f4f070 */
[----:B------:R-:W-:Y:S01]  /*3da0*/  UMOV UR5, 0x40004040 ;  /* 0x4000404000057882 */ /* 0x000fe20000000000 */
[----:B------:R-:W-:Y:S01]  /*3db0*/  UMOV UR13, 0x20004020 ;  /* 0x20004020000d7882 */ /* 0x000fe20000000000 */
[----:B------:R-:W-:Y:S04]  /*3dc0*/  UMOV UR9, 0x40004040 ;  /* 0x4000404000097882 */ /* 0x000fe80000000000 */
[----:B------:R2:W-:Y:S01]  /*3dd0*/  UTCHMMA gdesc[UR4], gdesc[UR6], tmem[UR16], tmem[UR30], idesc[UR31], UPT ;  /* 0x00ff1e06040075ea */ /* 0x0005e2000b800010 */
[----:B-1----:R-:W-:Y:S01]  /*3de0*/  UIADD3 UR8, UPT, UPT, UR14, 0x4, URZ ;  /* 0x000000040e087890 */ /* 0x002fe2000fffe0ff */
[C---:B------:R-:W-:Y:S02]  /*3df0*/  @P0 R2UR.BROADCAST UR15, R2.reuse ;  /* 0x00000000020f02ca */ /* 0x040fe400008e0000 */
[----:B------:R-:W-:Y:S01]  /*3e00*/  ELECT P0, URZ, PT ;  /* 0x0000000000ff782f */ /* 0x000fe20003800000 */
[----:B------:R-:W-:Y:S02]  /*3e10*/  UIADD3 UR10, UPT, UPT, UR10, 0xc0, URZ ;  /* 0x000000c00a0a7890 */ /* 0x000fe4000fffe0ff */
[----:B--2---:R-:W-:Y:S10]  /*3e20*/  UIADD3 UR6, UPT, UPT, UR14, 0x6, URZ ;  /* 0x000000060e067890 */ /* 0x004ff4000fffe0ff */
[----:B------:R-:W-:Y:S01]  /*3e30*/  @P0 R2UR.BROADCAST UR14, R2 ;  /* 0x00000000020e02ca */ /* 0x000fe200008e0000 */
[----:B------:R-:W-:Y:S02]  /*3e40*/  UIADD3 UR5, UPT, UPT, UR18, 0x40, URZ ;  /* 0x0000004012057890 */ /* 0x000fe4000fffe0ff */
[----:B------:R-:W-:Y:S01]  /*3e50*/  UIADD3 UR4, UPT, UPT, UR17, 0x1, URZ ;  /* 0x0000000111047890 */ /* 0x000fe2000fffe0ff */
[----:B------:R1:W-:Y:S01]  /*3e60*/  UTCHMMA gdesc[UR8], gdesc[UR12], tmem[UR15], tmem[UR28], idesc[UR29], UPT ;  /* 0x00ff1c0c080075ea */ /* 0x0003e2000b80000f */
[----:B------:R-:W-:Y:S02]  /*3e70*/  UMOV UR7, 0x40004040 ;  /* 0x4000404000077882 */ /* 0x000fe40000000000 */
[----:B------:R-:W-:Y:S03]  /*3e80*/  UISETP.GT.U32.AND UP0, UPT, UR4, 0x1, UPT ;  /* 0x000000010400788c */ /* 0x000fe6000bf04070 */
[----:B------:R-:W-:Y:S03]  /*3e90*/  UMOV UR4, UR19 ;  /* 0x0000001300047c82 */ /* 0x000fe60008000000 */
[----:B------:R3:W-:Y:S01]  /*3ea0*/  UTCHMMA gdesc[UR6], gdesc[UR10], tmem[UR14], tmem[UR26], idesc[UR27], UPT ;  /* 0x00ff1a0a060075ea */ /* 0x0007e2000b80000e */
[----:B------:R3:W-:Y:S01]  /*3eb0*/  UTCBAR [UR5], URZ ;  /* 0x000000ff050073e9 */ /* 0x0007e200080000ff */
[----:B-1----:R-:W-:Y:S07]  /*3ec0*/  UIADD3 UR8, UPT, UPT, UR17, -0x1, URZ ;  /* 0xffffffff11087890 */ /* 0x002fee000fffe0ff */
[----:B------:R-:W-:Y:S01]  /*3ed0*/  UMOV UR17, UR8 ;  /* 0x0000000800117c82 */ /* 0x000fe20008000000 */
[----:B------:R-:W-:Y:S05]  /*3ee0*/  BRA.U UP0, `(.L_x_56) ;  /* 0xfffffffd00287547 */ /* 0x000fea000b83ffff */
.L_x_53:
[----:B------:R-:W-:Y:S01]  /*3ef0*/  UIADD3 UR4, UPT, UPT, UR23, 0x1, URZ ;  /* 0x0000000117047890 */ /* 0x000fe2000fffe0ff */
[----:B------:R-:W-:Y:S01]  /*3f00*/  LOP3.LUT P0, RZ, R6, 0x1, RZ, 0xc0, !PT ;  /* 0x0000000106ff7812 */ /* 0x000fe2000780c0ff */
[----:B---3--:R-:W-:Y:S01]  /*3f10*/  UIADD3 UR5, UPT, UPT, UR24, 0xe0, URZ ;  /* 0x000000e018057890 */ /* 0x008fe2000fffe0ff */
[----:B------:R-:W-:Y:S01]  /*3f20*/  LOP3.LUT R9, R9, 0x1, RZ, 0x3c, !PT ;  /* 0x0000000109097812 */ /* 0x000fe200078e3cff */
[----:B------:R-:W-:-:S04]  /*3f30*/  UISETP.NE.AND UP0, UPT, UR4, 0x2, UPT ;  /* 0x000000020400788c */ /* 0x000fc8000bf05270 */
[----:B------:R-:W-:Y:S02]  /*3f40*/  USEL UR6, URZ, 0x1, UP0 ;  /* 0x00000001ff067887 */ /* 0x000fe40008000000 */
[----:B------:R-:W-:Y:S01]  /*3f50*/  USEL UR23, UR4, URZ, UP0 ;  /* 0x000000ff04177287 */ /* 0x000fe20008000000 */
[----:B------:R2:W-:Y:S03]  /*3f60*/  UTCBAR [UR5], URZ ;  /* 0x000000ff050073e9 */ /* 0x0005e600080000ff */
[----:B------:R-:W-:Y:S01]  /*3f70*/  LOP3.LUT R10, R10, UR6, RZ, 0x3c, !PT ;  /* 0x000000060a0a7c12 */ /* 0x000fe2000f8e3cff */
[----:B------:R-:W-:Y:S07]  /*3f80*/  @P0 BRA `(.L_x_57) ;  /* 0xfffffff8009c0947 */ /* 0x000fee000383ffff */
[----:B------:R-:W3:Y:S01]  /*3f90*/  S2UR UR6, SR_CgaCtaId ;  /* 0x00000000000679c3 */ /* 0x000ee20000008800 */
[----:B------:R-:W-:Y:S01]  /*3fa0*/  ELECT P0, URZ, PT ;  /* 0x0000000000ff782f */ /* 0x000fe20003800000 */
[----:B-1----:R-:W-:Y:S01]  /*3fb0*/  IMAD.MOV.U32 R0, RZ, RZ, 0x1 ;  /* 0x00000001ff007424 */ /* 0x002fe200078e00ff */
[----:B------:R-:W-:Y:S01]  /*3fc0*/  UIADD3 UR20, UPT, UPT, UR20, 0xf0, URZ ;  /* 0x000000f014147890 */ /* 0x000fe2000fffe0ff */
[----:B------:R-:W-:Y:S01]  /*3fd0*/  SHF.L.U32 R2, R10, 0x1f, RZ ;  /* 0x0000001f0a027819 */ /* 0x000fe200000006ff */
[----:B------:R-:W-:-:S03]  /*3fe0*/  UMOV UR4, 0x40 ;  /* 0x0000004000047882 */ /* 0x000fc60000000000 */
[----:B------:R-:W-:Y:S01]  /*3ff0*/  UVIRTCOUNT.DEALLOC.SMPOOL 0x80 ;  /* 0x000000800000784c */ /* 0x000fe20000000000 */
[----:B---3--:R-:W-:Y:S02]  /*4000*/  ULEA UR6, UR6, UR4, 0x18 ;  /* 0x0000000406067291 */ /* 0x008fe4000f8ec0ff */
[----:B------:R-:W-:-:S07]  /*4010*/  ULEA UR4, UR23, UR20, 0x3 ;  /* 0x0000001417047291 */ /* 0x000fce000f8e18ff */
[----:B------:R1:W-:Y:S02]  /*4020*/  @P0 STS.U8 [UR6+0x1c], R0 ;  /* 0x00001c00ff000988 */ /* 0x0003e40008000006 */
[----:B------:R-:W3:Y:S02]  /*4030*/  SYNCS.PHASECHK.TRANS64.TRYWAIT P0, [UR4], R2 ;  /* 0x00000002ff0075a7 */ /* 0x000ee40008001104 */
[----:B-1-3--:R-:W-:Y:S05]  /*4040*/  @!P0 BRA `(.L_x_58) ;  /* 0x0000005800208947 */ /* 0x00afea0003800000 */
.L_x_155:
[----:B------:R-:W-:-:S04]  /*4050*/  UIADD3 UR4, UPT, UPT, UR23, 0x1, URZ ;  /* 0x0000000117047890 */ /* 0x000fc8000fffe0ff */
[----:B------:R-:W-:-:S04]  /*4060*/  UISETP.NE.AND UP0, UPT, UR4, 0x2, UPT ;  /* 0x000000020400788c */ /* 0x000fc8000bf05270 */
[----:B--2---:R-:W-:Y:S02]  /*4070*/  USEL UR5, URZ, 0x1, UP0 ;  /* 0x00000001ff057887 */ /* 0x004fe40008000000 */
[----:B------:R-:W-:-:S04]  /*4080*/  USEL UR4, UR4, URZ, UP0 ;  /* 0x000000ff04047287 */ /* 0x000fc80008000000 */
[----:B------:R-:W-:Y:S01]  /*4090*/  ULEA UR4, UR4, UR20, 0x3 ;  /* 0x0000001404047291 */ /* 0x000fe2000f8e18ff */
[----:B-1----:R-:W-:-:S04]  /*40a0*/  LOP3.LUT R2, R10, UR5, RZ, 0x3c, !PT ;  /* 0x000000050a027c12 */ /* 0x002fc8000f8e3cff */
[----:B------:R-:W-:-:S04]  /*40b0*/  SHF.L.U32 R2, R2, 0x1f, RZ ;  /* 0x0000001f02027819 */ /* 0x000fc800000006ff */
[----:B------:R-:W1:Y:S02]  /*40c0*/  SYNCS.PHASECHK.TRANS64.TRYWAIT P0, [UR4], R2 ;  /* 0x00000002ff0075a7 */ /* 0x000e640008001104 */
[----:B-1----:R-:W-:Y:S05]  /*40d0*/  @!P0 BRA `(.L_x_59) ;  /* 0x0000005800148947 */ /* 0x002fea0003800000 */
.L_x_157:
[----:B------:R-:W-:Y:S01]  /*40e0*/  NOP ;  /* 0x0000000000007918 */ /* 0x000fe20000000000 */
[----:B-1----:R-:W1:Y:S01]  /*40f0*/  LDS R0, [UR6+0x14] ;  /* 0x00001406ff007984 */ /* 0x002e620008000800 */
[----:B------:R-:W-:Y:S01]  /*4100*/  LOP3.LUT R3, R11, 0xffff, RZ, 0xc0, !PT ;  /* 0x0000ffff0b037812 */ /* 0x000fe200078ec0ff */
[----:B------:R-:W-:-:S03]  /*4110*/  IMAD.MOV.U32 R2, RZ, RZ, 0xffff ;  /* 0x0000ffffff027424 */ /* 0x000fc600078e00ff */
[----:B------:R-:W-:-:S04]  /*4120*/  SHF.R.U32.HI R3, RZ, 0x5, R3 ;  /* 0x00000005ff037819 */ /* 0x000fc80000011603 */
[----:B------:R-:W-:-:S04]  /*4130*/  SHF.L.U32 R2, R2, R3, RZ ;  /* 0x0000000302027219 */ /* 0x000fc800000006ff */
[----:B-1----:R-:W-:-:S04]  /*4140*/  LOP3.LUT R0, R0, R2, RZ, 0xc0, !PT ;  /* 0x0000000200007212 */ /* 0x002fc800078ec0ff */
[----:B------:R-:W-:Y:S01]  /*4150*/  ISETP.NE.AND P0, PT, R0, R2, PT ;  /* 0x000000020000720c */ /* 0x000fe20003f05270 */
[----:B------:R-:W-:-:S05]  /*4160*/  IMAD.MOV.U32 R0, RZ, RZ, 0x1 ;  /* 0x00000001ff007424 */ /* 0x000fca00078e00ff */
[----:B------:R-:W-:-:S07]  /*4170*/  SHF.L.U32 R0, R0, R3, RZ ;  /* 0x0000000300007219 */ /* 0x000fce00000006ff */
[----:B------:R-:W-:Y:S05]  /*4180*/  @P0 BRA `(.L_x_60) ;  /* 0x00000000005c0947 */ /* 0x000fea0003800000 */
[----:B------:R-:W1:Y:S02]  /*4190*/  LDS R3, [UR6+0x18] ;  /* 0x00001806ff037984 */ /* 0x000e640008000800 */
[----:B-1----:R-:W-:-:S04]  /*41a0*/  LOP3.LUT R3, R3, R0, RZ, 0xc0, !PT ;  /* 0x0000000003037212 */ /* 0x002fc800078ec0ff */
[----:B------:R-:W-:-:S13]  /*41b0*/  ISETP.NE.AND P0, PT, R3, R0, PT ;  /* 0x000000000300720c */ /* 0x000fda0003f05270 */
[----:B------:R-:W-:Y:S05]  /*41c0*/  @P0 BRA `(.L_x_61) ;  /* 0x0000000000400947 */ /* 0x000fea0003800000 */
[----:B------:R-:W-:Y:S01]  /*41d0*/  R2UR UR4, R2 ;  /* 0x00000000020472ca */ /* 0x000fe200000e0000 */
[----:B------:R-:W1:Y:S01]  /*41e0*/  S2R R3, SR_LANEID ;  /* 0x0000000000037919 */ /* 0x000e620000000000 */
[----:B------:R-:W-:-:S04]  /*41f0*/  LOP3.LUT R0, RZ, R0, RZ, 0x33, !PT ;  /* 0x00000000ff007212 */ /* 0x000fc800078e33ff */
[----:B------:R-:W2:Y:S07]  /*4200*/  REDUX UR7, R0 ;  /* 0x00000000000773c4 */ /* 0x000eae0000000000 */
[----:B------:R-:W-:-:S03]  /*4210*/  ULOP3.LUT UR5, URZ, UR4, URZ, 0x33, !UPT ;  /* 0x00000004ff057292 */ /* 0x000fc6000f8e33ff */
[----:B------:R-:W-:Y:S02]  /*4220*/  VOTEU.ANY UR4, UPT, PT ;  /* 0x0000000000047886 */ /* 0x000fe400038e0100 */
[----:B------:R-:W-:Y:S01]  /*4230*/  UFLO.U32 UR4, UR4 ;  /* 0x00000004000472bd */ /* 0x000fe200080e0000 */
[----:B------:R-:W-:-:S04]  /*4240*/  IMAD.U32 R2, RZ, RZ, UR5 ;  /* 0x00000005ff027e24 */ /* 0x000fc8000f8e00ff */
[----:B------:R-:W3:Y:S02]  /*4250*/  REDUX UR8, R2 ;  /* 0x00000000020873c4 */ /* 0x000ee40000000000 */
[----:B------:R1:W-:Y:S01]  /*4260*/  UTCATOMSWS.AND URZ, UR5 ;  /* 0x0000000500ff79e3 */ /* 0x0003e20008000000 */
[----:B--2---:R-:W-:Y:S01]  /*4270*/  IMAD.U32 R0, RZ, RZ, UR7 ;  /* 0x00000007ff007e24 */ /* 0x004fe2000f8e00ff */
[----:B-1----:R-:W-:Y:S01]  /*4280*/  ISETP.EQ.U32.AND P0, PT, R3, UR4, PT ;  /* 0x0000000403007c0c */ /* 0x002fe2000bf02070 */
[----:B---3--:R-:W-:-:S12]  /*4290*/  IMAD.U32 R2, RZ, RZ, UR8 ;  /* 0x00000008ff027e24 */ /* 0x008fd8000f8e00ff */
[----:B------:R1:W-:Y:S04]  /*42a0*/  @P0 ATOMS.AND RZ, [UR6+0x14], R2 ;  /* 0x00001402ffff098c */ /* 0x0003e8000a800006 */
[----:B------:R1:W-:Y:S01]  /*42b0*/  @P0 ATOMS.AND RZ, [UR6+0x18], R0 ;  /* 0x00001800ffff098c */ /* 0x0003e2000a800006 */
[----:B------:R-:W-:Y:S05]  /*42c0*/  BRA `(.L_x_62) ;  /* 0x0000000000147947 */ /* 0x000fea0003800000 */
.L_x_61:
[----:B------:R-:W-:Y:S02]  /*42d0*/  MOV R2, 0x42f0 ;  /* 0x000042f000027802 */ /* 0x000fe40000000f00 */
[----:B----45:R-:W-:Y:S05]  /*42e0*/  CALL.REL.NOINC `($__internal_0_$__cuda_sm10x_tcgen05_guardrail_trap_col_being_dealloced_not_returned_by_alloc) ;  /* 0x0000005c00007944 */ /* 0x030fea0003c00000 */
[----:B------:R-:W-:Y:S05]  /*42f0*/  BRA `(.L_x_62) ;  /* 0x0000000000087947 */ /* 0x000fea0003800000 */
.L_x_60:
[----:B------:R-:W-:Y:S02]  /*4300*/  MOV R2, 0x4320 ;  /* 0x0000432000027802 */ /* 0x000fe40000000f00 */
[----:B----45:R-:W-:Y:S05]  /*4310*/  CALL.REL.NOINC `($__internal_2_$__cuda_sm10x_tcgen05_guardrail_trap_unallocated_columns_being_dealloced) ;  /* 0x0000005c000c7944 */ /* 0x030fea0003c00000 */
.L_x_62:
[----:B------:R-:W-:Y:S01]  /*4320*/  NOP ;  /* 0x0000000000007918 */ /* 0x000fe20000000000 */
[----:B------:R-:W-:Y:S05]  /*4330*/  EXIT ;  /* 0x000000000000794d */ /* 0x000fea0003800000 */
.L_x_46:
[----:B------:R-:W-:-:S09]  /*4340*/  UISETP.NE.OR UP0, UPT, UR18, 0x3, !UP3 ;  /* 0x000000031200788c */ /* 0x000fd2000df05670 */
[----:B------:R-:W-:Y:S05]  /*4350*/  BRA.U UP0, `(.L_x_63) ;  /* 0x0000001100e07547 */ /* 0x000fea000b800000 */
[----:B------:R-:W2:Y:S01]  /*4360*/  LDCU.64 UR4, c[0x0][0x988] ;  /* 0x00013100ff0477ac */ /* 0x000ea20008000a00 */
[----:B------:R-:W3:Y:S01]  /*4370*/  S2UR UR10, SR_CgaCtaId ;  /* 0x00000000000a79c3 */ /* 0x000ee20000008800 */
[----:B------:R-:W-:Y:S01]  /*4380*/  R2UR UR45, R56 ;  /* 0x00000000382d72ca */ /* 0x000fe200000e0000 */
[----:B------:R-:W-:Y:S01]  /*4390*/  HFMA2 R9, -RZ, RZ, 0, 0 ;  /* 0x00000000ff097431 */ /* 0x000fe200000001ff */
[----:B------:R-:W4:Y:S01]  /*43a0*/  LDCU UR38, c[0x0][0x370] ;  /* 0x00006e00ff2677ac */ /* 0x000f220008000800 */
[----:B------:R-:W-:Y:S01]  /*43b0*/  R2UR UR44, R57 ;  /* 0x00000000392c72ca */ /* 0x000fe200000e0000 */
[----:B------:R-:W-:Y:S01]  /*43c0*/  IMAD.MOV.U32 R10, RZ, RZ, 0x1 ;  /* 0x00000001ff0a7424 */ /* 0x000fe200078e00ff */
[----:B------:R-:W4:Y:S02]  /*43d0*/  LDCU.128 UR28, c[0x0][0xc10] ;  /* 0x00018200ff1c77ac */ /* 0x000f240008000c00 */
[----:B------:R-:W1:Y:S01]  /*43e0*/  LDC.64 R12, c[0x0][0x348] ;  /* 0x0000d200ff0c7b82 */ /* 0x000e620000000a00 */
[----:B------:R-:W-:Y:S01]  /*43f0*/  IMAD.MOV.U32 R3, RZ, RZ, 0x2000 ;  /* 0x00002000ff037424 */ /* 0x000fe200078e00ff */
[----:B------:R-:W3:Y:S01]  /*4400*/  LDCU UR37, c[0x0][0x374] ;  /* 0x00006e80ff2577ac */ /* 0x000ee20008000800 */
[----:B------:R-:W1:Y:S01]  /*4410*/  LDCU.64 UR24, c[0x0][0x990] ;  /* 0x00013200ff1877ac */ /* 0x000e620008000a00 */
[----:B------:R-:W1:Y:S01]  /*4420*/  LDCU UR17, c[0x0][0xc0c] ;  /* 0x00018180ff1177ac */ /* 0x000e620008000800 */
[----:B------:R-:W1:Y:S01]  /*4430*/  LDCU.128 UR32, c[0x0][0xa80] ;  /* 0x00015000ff2077ac */ /* 0x000e620008000c00 */
[----:B--2---:R-:W-:Y:S01]  /*4440*/  UISETP.NE.U32.AND UP0, UPT, UR4, URZ, UPT ;  /* 0x000000ff0400728c */ /* 0x004fe2000bf05070 */
[----:B------:R-:W2:Y:S01]  /*4450*/  LDCU UR56, c[0x0][0xc20] ;  /* 0x00018400ff3877ac */ /* 0x000ea20008000800 */
[----:B------:R-:W2:Y:S01]  /*4460*/  LDCU UR4, c[0x0][0xc30] ;  /* 0x00018600ff0477ac */ /* 0x000ea20008000800 */
[----:B------:R-:W2:Y:S01]  /*4470*/  LDCU.128 UR40, c[0x0][0xa90] ;  /* 0x00015200ff2877ac */ /* 0x000ea20008000c00 */
[----:B------:R-:W-:Y:S01]  /*4480*/  UMOV UR20, 0x400 ;  /* 0x0000040000147882 */ /* 0x000fe20000000000 */
[----:B----4-:R-:W-:-:S02]  /*4490*/  UIMAD.WIDE.U32 UR6, UR38, UR28, URZ ;  /* 0x0000001c260672a5 */ /* 0x010fc4000f8e00ff */
[----:B---3--:R-:W-:Y:S02]  /*44a0*/  UIMAD.WIDE.U32 UR8, UR37, UR31, URZ ;  /* 0x0000001f250872a5 */ /* 0x008fe4000f8e00ff */
[----:B------:R-:W-:Y:S02]  /*44b0*/  ULEA UR20, UR10, UR20, 0x18 ;  /* 0x000000140a147291 */ /* 0x000fe4000f8ec0ff */
[----:B------:R-:W-:Y:S02]  /*44c0*/  UISETP.NE.AND.EX UP4, UPT, UR5, URZ, UPT, UP0 ;  /* 0x000000ff0500728c */ /* 0x000fe4000bf85300 */
[----:B-1----:R-:W-:Y:S02]  /*44d0*/  UISETP.GE.AND UP0, UPT, UR39, 0x1, UPT ;  /* 0x000000012700788c */ /* 0x002fe4000bf06270 */
[----:B------:R-:W-:Y:S02]  /*44e0*/  UISETP.NE.U32.AND UP5, UPT, UR24, URZ, UPT ;  /* 0x000000ff1800728c */ /* 0x000fe4000bfa5070 */
[----:B------:R-:W-:-:S02]  /*44f0*/  UISETP.NE.AND UP0, UPT, UR17, 0x1, UPT ;  /* 0x000000011100788c */ /* 0x000fc4000bf05270 */
[----:B------:R-:W-:Y:S02]  /*4500*/  UIADD3 UR47, UPT, UPT, UR20, 0x98, URZ ;  /* 0x00000098142f7890 */ /* 0x000fe4000fffe0ff */
[----:B------:R-:W-:Y:S02]  /*4510*/  UIADD3 UR46, UPT, UPT, UR20, 0xd8, URZ ;  /* 0x000000d8142e7890 */ /* 0x000fe4000fffe0ff */
[----:B------:R-:W-:Y:S02]  /*4520*/  UIADD3 UR36, UPT, UPT, UR20, 0x80, URZ ;  /* 0x0000008014247890 */ /* 0x000fe4000fffe0ff */
[----:B------:R-:W-:Y:S02]  /*4530*/  UIADD3 UR27, UPT, UPT, UR20, 0x88, URZ ;  /* 0x00000088141b7890 */ /* 0x000fe4000fffe0ff */
[----:B------:R-:W-:Y:S02]  /*4540*/  UIADD3 UR26, UPT, UPT, UR20, 0x90, URZ ;  /* 0x00000090141a7890 */ /* 0x000fe4000fffe0ff */
[----:B------:R-:W-:Y:S01]  /*4550*/  UISETP.NE.AND UP0, UPT, UR30, 0x1, UPT ;  /* 0x000000011e00788c */ /* 0x000fe2000bf05270 */
[----:B------:R-:W-:Y:S01]  /*4560*/  UMOV UR54, UR7 ;  /* 0x0000000700367c82 */ /* 0x000fe20008000000 */
[----:B------:R-:W-:Y:S01]  /*4570*/  UMOV UR53, UR9 ;  /* 0x0000000900357c82 */ /* 0x000fe20008000000 */
[----:B------:R-:W-:-:S02]  /*4580*/  UISETP.NE.AND UP0, UPT, UR32, 0x1, UPT ;  /* 0x000000012000788c */ /* 0x000fc4000bf05270 */
[----:B------:R-:W-:Y:S01]  /*4590*/  UISETP.NE.AND UP0, UPT, UR35, 0x1, UPT ;  /* 0x000000012300788c */ /* 0x000fe2000bf05270 */
[----:B------:R-:W1:Y:S01]  /*45a0*/  LDCU UR57, c[0x0][0xaa0] ;  /* 0x00015400ff3977ac */ /* 0x000e620008000800 */
[----:B------:R-:W-:Y:S02]  /*45b0*/  UPLOP3.LUT UP3, UPT, UPT, UPT, UPT, 0x40, 0x4 ;  /* 0x000000000004789c */ /* 0x000fe40003f6e870 */
[----:B------:R-:W-:Y:S01]  /*45c0*/  UISETP.NE.AND UP6, UPT, UR39, 0x1, UPT ;  /* 0x000000012700788c */ /* 0x000fe2000bfc5270 */
[----:B------:R-:W3:Y:S01]  /*45d0*/  LDCU.64 UR18, c[0x0][0xc28] ;  /* 0x00018500ff1277ac */ /* 0x000ee20008000a00 */
[----:B------:R-:W-:Y:S02]  /*45e0*/  UISETP.NE.AND.EX UP5, UPT, UR25, URZ, UPT, UP5 ;  /* 0x000000ff1900728c */ /* 0x000fe4000bfa5350 */
[----:B------:R-:W-:Y:S02]  /*45f0*/  UPRMT UR47, UR10, 0x654, UR47 ;  /* 0x000006540a2f7896 */ /* 0x000fe4000800002f */
[----:B------:R-:W-:-:S02]  /*4600*/  UPRMT UR46, URZ, 0x654, UR46 ;  /* 0x00000654ff2e7896 */ /* 0x000fc4000800002e */
[----:B------:R-:W-:Y:S02]  /*4610*/  UPRMT UR50, UR10, 0x654, UR36 ;  /* 0x000006540a327896 */ /* 0x000fe40008000024 */
[----:B------:R-:W-:Y:S02]  /*4620*/  UPRMT UR49, UR10, 0x654, UR27 ;  /* 0x000006540a317896 */ /* 0x000fe4000800001b */
[----:B------:R-:W-:Y:S02]  /*4630*/  UPRMT UR48, UR10, 0x654, UR26 ;  /* 0x000006540a307896 */ /* 0x000fe4000800001a */
[----:B------:R-:W-:Y:S02]  /*4640*/  USHF.R.U32.HI UR54, URZ, UR29, UR54 ;  /* 0x0000001dff367299 */ /* 0x000fe40008011636 */
[----:B--2---:R-:W-:Y:S02]  /*4650*/  USHF.R.U32.HI UR53, URZ, UR56, UR53 ;  /* 0x00000038ff357299 */ /* 0x004fe40008011635 */
[----:B------:R-:W-:-:S02]  /*4660*/  UISETP.NE.AND UP2, UPT, UR4, 0x1, UPT ;  /* 0x000000010400788c */ /* 0x000fc4000bf45270 */
[----:B-1-3--:R-:W-:-:S11]  /*4670*/  UISETP.NE.AND UP0, UPT, UR42, 0x1, UPT ;  /* 0x000000012a00788c */ /* 0x00afd6000bf05270 */
.L_x_74:
[----:B------:R-:W-:Y:S04]  /*4680*/  SHF.L.U32 R2, R9, 0x1f, RZ ;  /* 0x0000001f09027819 */ /* 0x000fe800000006ff */
[----:B-1----:R-:W1:Y:S02]  /*4690*/  SYNCS.PHASECHK.TRANS64.TRYWAIT P0, [UR20+0xd0], R2 ;  /* 0x0000d002ff0075a7 */ /* 0x002e640008001114 */
[----:B-1----:R-:W-:Y:S05]  /*46a0*/  @!P0 BRA `(.L_x_64) ;  /* 0x0000005000b88947 */ /* 0x002fea0003800000 */
.L_x_159:
[----:B------:R-:W2:Y:S01]  /*46b0*/  LDS.128 R4, [UR20+0x110] ;  /* 0x00011014ff047984 */ /* 0x000ea20008000c00 */
[----:B------:R-:W-:Y:S01]  /*46c0*/  @!PT LDS RZ, [RZ] ;  /* 0x00000000fffff984 */ /* 0x000fe20000000800 */
[----:B------:R-:W-:Y:S01]  /*46d0*/  @!PT LDS RZ, [RZ] ;  /* 0x00000000fffff984 */ /* 0x000fe20000000800 */
[----:B------:R-:W-:Y:S01]  /*46e0*/  @!PT LDS RZ, [RZ] ;  /* 0x00000000fffff984 */ /* 0x000fe20000000800 */
[----:B------:R-:W-:Y:S01]  /*46f0*/  @!PT LDS RZ, [RZ] ;  /* 0x00000000fffff984 */ /* 0x000fe20000000800 */
[----:B------:R3:W-:Y:S06]  /*4700*/  MEMBAR.ALL.CTA ;  /* 0x0000000000007992 */ /* 0x0007ec0000008000 */
[----:B---3--:R-:W3:Y:S02]  /*4710*/  FENCE.VIEW.ASYNC.S ;  /* 0x00000000000073c6 */ /* 0x008ee40000000000 */
[----:B---3--:R-:W-:Y:S01]  /*4720*/  SYNCS.ARRIVE.TRANS64.RED.A1T0 RZ, [UR46], RZ ;  /* 0x000000ffffff79a7 */ /* 0x008fe2000810042e */
[----:B--2---:R-:W-:Y:S11]  /*4730*/  LOP3.LUT P0, RZ, R6, 0x1, RZ, 0xc0, !PT ;  /* 0x0000000106ff7812 */ /* 0x004ff6000780c0ff */
[----:B------:R-:W-:Y:S02]  /*4740*/  @!UPT UIADD3 URZ, UPT, UPT, URZ, URZ, URZ ;  /* 0x000000fffffff290 */ /* 0x000fe4000fffe0ff */
[----:B------:R-:W-:Y:S01]  /*4750*/  VOTEU.ANY UP0, P0 ;  /* 0x0000000000ff7886 */ /* 0x000fe20000000100 */
[----:B------:R-:W-:Y:S11]  /*4760*/  PLOP3.LUT P0, PT, PT, PT, UP0, 0x80, 0x8 ;  /* 0x000000000008781c */ /* 0x000ff60003f0f008 */
[----:B------:R-:W-:Y:S02]  /*4770*/  @!UPT UIADD3 URZ, UPT, UPT, URZ, URZ, URZ ;  /* 0x000000fffffff290 */ /* 0x000fe4000fffe0ff */
[----:B-1----:R-:W-:Y:S02]  /*4780*/  @P0 MOV R2, R4 ;  /* 0x0000000400020202 */ /* 0x002fe40000000f00 */
[----:B------:R-:W-:Y:S02]  /*4790*/  @P0 LOP3.LUT R0, R5, 0xffff, RZ, 0xc0, !PT ;  /* 0x0000ffff05000812 */ /* 0x000fe400078ec0ff */
[----:B------:R-:W-:Y:S02]  /*47a0*/  @P0 R2UR UR5, R2 ;  /* 0x00000000020502ca */ /* 0x000fe400000e0000 */
[----:B------:R-:W-:Y:S11]  /*47b0*/  @P0 R2UR UR4, R0 ;  /* 0x00000000000402ca */ /* 0x000ff600000e0000 */
[----:B------:R-:W-:Y:S02]  /*47c0*/  @UP0 UMOV UR16, UR5 ;  /* 0x0000000500100c82 */ /* 0x000fe40008000000 */
[----:B------:R-:W-:Y:S01]  /*47d0*/  @UP0 UMOV UR15, UR4 ;  /* 0x00000004000f0c82 */ /* 0x000fe20008000000 */
[----:B------:R-:W-:Y:S09]  /*47e0*/  UISETP.GE.AND UP0, UPT, UR39, 0x1, UPT ;  /* 0x000000012700788c */ /* 0x000ff2000bf06270 */
[----:B------:R-:W-:Y:S05]  /*47f0*/  BRA.U !UP0, `(.L_x_65) ;  /* 0x0000000108b47547 */ /* 0x000fea000b800000 */
[----:B------:R-:W-:Y:S02]  /*4800*/  UIMAD.WIDE.U32 UR8, UR15, UR31, URZ ;  /* 0x0000001f0f0872a5 */ /* 0x000fe4000f8e00ff */
[----:B------:R-:W-:Y:S02]  /*4810*/  UP2UR UR14, UPR, URZ, 0x2 ;  /* 0x00000002ff0e7883 */ /* 0x000fe40008000000 */
[----:B------:R-:W-:Y:S02]  /*4820*/  UISETP.NE.AND UP1, UPT, UR30, 0x1, UPT ;  /* 0x000000011e00788c */ /* 0x000fe4000bf25270 */
[----:B------:R-:W-:Y:S02]  /*4830*/  UIMAD.WIDE.U32 UR10, UR16, UR28, URZ ;  /* 0x0000001c100a72a5 */ /* 0x000fe4000f8e00ff */
[----:B------:R-:W-:Y:S02]  /*4840*/  USEL UR4, UR37, UR53, !UP1 ;  /* 0x0000003525047287 */ /* 0x000fe4000c800000 */
[----:B------:R-:W-:Y:S02]  /*4850*/  UISETP.NE.AND UP0, UPT, UR17, 0x1, UPT ;  /* 0x000000011100788c */ /* 0x000fe4000bf05270 */
[----:B------:R-:W-:Y:S02]  /*4860*/  UIMAD.WIDE.U32 UR12, UR4, UR18, URZ ;  /* 0x00000012040c72a5 */ /* 0x000fe4000f8e00ff */
[----:B------:R-:W-:Y:S01]  /*4870*/  USEL UR7, UR38, UR54, !UP0 ;  /* 0x0000003626077287 */ /* 0x000fe2000c000000 */
[----:B------:R-:W-:Y:S02]  /*4880*/  UMOV UR5, UR9 ;  /* 0x0000000900057c82 */ /* 0x000fe40008000000 */
[----:B------:R-:W-:Y:S02]  /*4890*/  USHF.R.U32.HI UR6, URZ, UR56, UR5 ;  /* 0x00000038ff067299 */ /* 0x000fe40008011605 */
[----:B------:R-:W-:Y:S02]  /*48a0*/  UIMAD.WIDE.U32 UR22, UR7, UR18, URZ ;  /* 0x00000012071672a5 */ /* 0x000fe4000f8e00ff */
[----:B------:R-:W-:Y:S02]  /*48b0*/  USEL UR6, UR15, UR6, !UP1 ;  /* 0x000000060f067287 */ /* 0x000fe4000c800000 */
[----:B------:R-:W-:Y:S01]  /*48c0*/  UISETP.NE.AND UP1, UPT, UR14, URZ, UPT ;  /* 0x000000ff0e00728c */ /* 0x000fe2000bf25270 */
[----:B------:R-:W-:Y:S01]  /*48d0*/  UMOV UR5, UR11 ;  /* 0x0000000b00057c82 */ /* 0x000fe20008000000 */
[----:B------:R-:W-:Y:S02]  /*48e0*/  UIMAD.WIDE.U32 UR10, UR6, UR18, URZ ;  /* 0x00000012060a72a5 */ /* 0x000fe4000f8e00ff */
[----:B------:R-:W-:Y:S03]  /*48f0*/  USHF.R.U32.HI UR8, URZ, UR29, UR5 ;  /* 0x0000001dff087299 */ /* 0x000fe60008011605 */
[----:B------:R-:W-:Y:S02]  /*4900*/  UMOV UR5, UR13 ;  /* 0x0000000d00057c82 */ /* 0x000fe40008000000 */
[----:B------:R-:W-:Y:S03]  /*4910*/  @UP6 USHF.R.U32.HI UR4, URZ, UR19, UR5 ;  /* 0x00000013ff046299 */ /* 0x000fe60008011605 */
[----:B------:R-:W-:Y:S01]  /*4920*/  UMOV UR5, UR23 ;  /* 0x0000001700057c82 */ /* 0x000fe20008000000 */
[----:B------:R-:W-:Y:S02]  /*4930*/  UIMAD UR4, UR39, UR4, URZ ;  /* 0x00000004270472a4 */ /* 0x000fe4000f8e02ff */
[----:B------:R-:W-:Y:S02]  /*4940*/  @UP6 USHF.R.U32.HI UR7, URZ, UR19, UR5 ;  /* 0x00000013ff076299 */ /* 0x000fe40008011605 */
[----:B------:R-:W-:Y:S02]  /*4950*/  USEL UR5, UR16, UR8, !UP0 ;  /* 0x0000000810057287 */ /* 0x000fe4000c000000 */
[----:B------:R-:W-:Y:S02]  /*4960*/  UIMAD UR8, UR39, UR7, URZ ;  /* 0x00000007270872a4 */ /* 0x000fe4000f8e02ff */
[----:B------:R-:W-:Y:S03]  /*4970*/  UISETP.GE.AND UP0, UPT, UR6, UR4, UPT ;  /* 0x000000040600728c */ /* 0x000fe6000bf06270 */
[----:B------:R-:W-:Y:S01]  /*4980*/  UMOV UR4, UR11 ;  /* 0x0000000b00047c82 */ /* 0x000fe20008000000 */
[----:B------:R-:W-:Y:S02]  /*4990*/  UISETP.GE.OR UP0, UPT, UR5, UR8, UP0 ;  /* 0x000000080500728c */ /* 0x000fe40008706670 */
[----:B------:R-:W-:Y:S02]  /*49a0*/  USHF.R.U32.HI UR4, URZ, UR19, UR4 ;  /* 0x00000013ff047299 */ /* 0x000fe40008011604 */
[----:B------:R-:W-:Y:S02]  /*49b0*/  UIMAD.WIDE.U32 UR8, UR5, UR18, URZ ;  /* 0x00000012050872a5 */ /* 0x000fe4000f8e00ff */
[----:B------:R-:W-:Y:S04]  /*49c0*/  USEL UR10, UR6, UR4, !UP6 ;  /* 0x00000004060a7287 */ /* 0x000fe8000f000000 */
[----:B------:R-:W-:Y:S01]  /*49d0*/  UIADD3 UR11, UPT, UPT, -UR10, URZ, URZ ;  /* 0x000000ff0a0b7290 */ /* 0x000fe2000fffe1ff */
[----:B------:R-:W-:Y:S02]  /*49e0*/  @!UP0 UMOV UR4, UR9 ;  /* 0x0000000900048c82 */ /* 0x000fe40008000000 */
[----:B------:R-:W-:Y:S02]  /*49f0*/  @!UP0 USHF.R.U32.HI UR4, URZ, UR19, UR4 ;  /* 0x00000013ff048299 */ /* 0x000fe40008011604 */
[----:B------:R-:W-:Y:S02]  /*4a00*/  UIMAD UR8, UR39, UR11, UR6 ;  /* 0x0000000b270872a4 */ /* 0x000fe4000f8e0206 */
[----:B------:R-:W-:Y:S04]  /*4a10*/  @!UP0 USEL UR4, UR5, UR4, !UP6 ;  /* 0x0000000405048287 */ /* 0x000fe8000f000000 */
[----:B------:R-:W-:Y:S02]  /*4a20*/  @!UP0 UIMAD UR8, UR7, UR8, UR4 ;  /* 0x00000008070882a4 */ /* 0x000fe4000f8e0204 */
[----:B------:R-:W-:Y:S02]  /*4a30*/  @!UP0 UIADD3 UR9, UPT, UPT, UR10, -UR4, URZ ;  /* 0x800000040a098290 */ /* 0x000fe4000fffe0ff */
[----:B------:R-:W-:Y:S02]  /*4a40*/  UIADD3 UR4, UPT, UPT, -UR5, URZ, URZ ;  /* 0x000000ff05047290 */ /* 0x000fe4000fffe1ff */
[----:B------:R-:W-:Y:S02]  /*4a50*/  UIADD3 UR7, UPT, UPT, -UR6, URZ, URZ ;  /* 0x000000ff06077290 */ /* 0x000fe4000fffe1ff */
[----:B------:R-:W-:Y:S02]  /*4a60*/  @!UP0 UIMAD UR6, UR9, UR39, UR5 ;  /* 0x00000027090682a4 */ /* 0x000fe4000f8e0205 */
[----:B------:R-:W-:Y:S02]  /*4a70*/  UIMAD UR16, UR17, UR4, UR16 ;  /* 0x00000004111072a4 */ /* 0x000fe4000f8e0210 */
[----:B------:R-:W-:Y:S01]  /*4a80*/  UIMAD UR15, UR30, UR7, UR15 ;  /* 0x000000071e0f72a4 */ /* 0x000fe2000f8e020f */
[----:B------:R-:W-:Y:S02]  /*4a90*/  @!UP0 UMOV UR5, UR8 ;  /* 0x0000000800058c82 */ /* 0x000fe40008000000 */
[----:B------:R-:W-:Y:S02]  /*4aa0*/  UIMAD UR16, UR5, UR17, UR16 ;  /* 0x00000011051072a4 */ /* 0x000fe4000f8e0210 */
[----:B------:R-:W-:Y:S11]  /*4ab0*/  UIMAD UR15, UR6, UR30, UR15 ;  /* 0x0000001e060f72a4 */ /* 0x000ff6000f8e020f */
[----:B------:R-:W-:Y:S01]  /*4ac0*/  @!UPT UIADD3 URZ, UPT, UPT, URZ, URZ, URZ ;  /* 0x000000fffffff290 */ /* 0x000fe2000fffe0ff */
.L_x_65:
[----:B------:R-:W1:Y:S01]  /*4ad0*/  @!UP2 LDCU.128 UR8, c[0x0][0xc10] ;  /* 0x00018200ff08a7ac */ /* 0x000e620008000c00 */
[----:B------:R-:W-:Y:S02]  /*4ae0*/  ISETP.NE.U32.AND P1, PT, RZ, UR24, PT ;  /* 0x00000018ff007c0c */ /* 0x000fe4000bf25070 */
[----:B------:R-:W-:Y:S02]  /*4af0*/  SHF.L.U32 R8, R10, 0x1f, RZ ;  /* 0x0000001f0a087819 */ /* 0x000fe400000006ff */
[----:B------:R-:W-:Y:S01]  /*4b00*/  ISETP.NE.AND.EX P1, PT, RZ, UR25, PT, P1 ;  /* 0x00000019ff007c0c */ /* 0x000fe2000bf25310 */
[----:B------:R-:W2:Y:S01]  /*4b10*/  @!UP2 LDCU UR5, c[0x0][0xc0c] ;  /* 0x00018180ff05a7ac */ /* 0x000ea20008000800 */
[----:B-1----:R-:W-:Y:S07]  /*4b20*/  UIMAD.WIDE.U32 UR6, UR16, UR8, URZ ;  /* 0x00000008100672a5 */ /* 0x002fee000f8e00ff */
[----:B------:R-:W-:Y:S01]  /*4b30*/  @!UP2 UMOV UR4, UR7 ;  /* 0x000000070004ac82 */ /* 0x000fe20008000000 */
[----:B--2---:R-:W-:Y:S02]  /*4b40*/  @!UP2 UISETP.NE.AND UP0, UPT, UR5, 0x1, UPT ;  /* 0x000000010500a88c */ /* 0x004fe4000bf05270 */
[----:B------:R-:W-:Y:S02]  /*4b50*/  @!UP2 USHF.R.U32.HI UR4, URZ, UR9, UR4 ;  /* 0x00000009ff04a299 */ /* 0x000fe40008011604 */
[----:B------:R-:W-:Y:S02]  /*4b60*/  UIMAD.WIDE.U32 UR6, UR15, UR11, URZ ;  /* 0x0000000b0f0672a5 */ /* 0x000fe4000f8e00ff */
[----:B------:R-:W-:Y:S02]  /*4b70*/  @!UP2 USEL UR8, UR16, UR4, !UP0 ;  /* 0x000000041008a287 */ /* 0x000fe4000c000000 */
[----:B------:R-:W-:Y:S03]  /*4b80*/  @!UP2 UISETP.NE.AND UP0, UPT, UR10, 0x1, UPT ;  /* 0x000000010a00a88c */ /* 0x000fe6000bf05270 */
[----:B------:R-:W-:Y:S01]  /*4b90*/  @!UP2 UMOV UR6, UR7 ;  /* 0x000000070006ac82 */ /* 0x000fe20008000000 */
[----:B------:R-:W-:Y:S01]  /*4ba0*/  USHF.L.U32 UR7, UR21, 0x7, URZ ;  /* 0x0000000715077899 */ /* 0x000fe200080006ff */
[----:B------:R-:W1:Y:S02]  /*4bb0*/  @!UP2 LDCU UR4, c[0x0][0xc20] ;  /* 0x00018400ff04a7ac */ /* 0x000e640008000800 */
[----:B-1----:R-:W-:Y:S04]  /*4bc0*/  @!UP2 USHF.R.U32.HI UR6, URZ, UR4, UR6 ;  /* 0x00000004ff06a299 */ /* 0x002fe80008011606 */
[----:B------:R-:W-:Y:S04]  /*4bd0*/  @!UP2 USEL UR6, UR15, UR6, !UP0 ;  /* 0x000000060f06a287 */ /* 0x000fe8000c000000 */
[----:B------:R-:W-:Y:S02]  /*4be0*/  @!UP2 UIADD3 UR4, UPT, UPT, -UR8, UR6, URZ ;  /* 0x000000060804a290 */ /* 0x000fe4000fffe1ff */
[----:B------:R-:W-:Y:S02]  /*4bf0*/  @!UP2 UIADD3 UR6, UPT, UPT, UR8, -UR6, URZ ;  /* 0x800000060806a290 */ /* 0x000fe4000fffe0ff */
[----:B------:R-:W-:Y:S02]  /*4c00*/  @!UP2 UIMAD UR16, UR4, UR5, UR16 ;  /* 0x000000050410a2a4 */ /* 0x000fe4000f8e0210 */
[----:B------:R-:W-:Y:S01]  /*4c10*/  @!UP2 UIMAD UR15, UR6, UR10, UR15 ;  /* 0x0000000a060fa2a4 */ /* 0x000fe2000f8e020f */
[----:B------:R-:W-:Y:S11]  /*4c20*/  BRA.U UP3, `(.L_x_66) ;  /* 0x0000000103107547 */ /* 0x000ff6000b800000 */
[----:B------:R-:W-:Y:S04]  /*4c30*/  MOV R2, UR55 ;  /* 0x0000003700027c02 */ /* 0x000fe80008000f00 */
[----:B------:R-:W-:Y:S04]  /*4c40*/  SHF.L.U32 R2, R2, 0x1f, RZ ;  /* 0x0000001f02027819 */ /* 0x000fe800000006ff */
[----:B------:R-:W1:Y:S02]  /*4c50*/  SYNCS.PHASECHK.TRANS64.TRYWAIT P2, [UR20+0xc8], R2 ;  /* 0x0000c802ff0075a7 */ /* 0x000e640008041114 */
[----:B-1----:R-:W-:Y:S05]  /*4c60*/  @!P2 BRA `(.L_x_67) ;  /* 0x0000004c0060a947 */ /* 0x002fea0003800000 */
.L_x_66:
[----:B------:R-:W-:Y:S05]  /*4c70*/  BRA.U !UP5, `(.L_x_68) ;  /* 0x000000010d387547 */ /* 0x000fea000b800000 */
[----:B------:R-:W-:Y:S01]  /*4c80*/  UPLOP3.LUT UP1, UPT, UPT, UPT, UP4, 0x80, 0x8 ;  /* 0x000000000008789c */ /* 0x000fe20003f2f040 */
[----:B-1----:R-:W-:Y:S01]  /*4c90*/  HFMA2 R0, -RZ, RZ, 0, 5.9604644775390625e-08 ;  /* 0x00000001ff007431 */ /* 0x002fe200000001ff */
[----:B------:R-:W1:Y:S01]  /*4ca0*/  LDCU.64 UR8, c[0x0][0x358] ;  /* 0x00006b00ff0877ac */ /* 0x000e620008000a00 */
[----:B------:R-:W-:Y:S03]  /*4cb0*/  IMAD.MOV.U32 R63, RZ, RZ, 0x1 ;  /* 0x00000001ff3f7424 */ /* 0x000fe600078e00ff */
[----:B------:R-:W-:Y:S05]  /*4cc0*/  PLOP3.LUT P2, PT, PT, PT, UP1, 0x80, 0x8 ;  /* 0x000000000008781c */ /* 0x000fea0003f4f018 */
[----:B------:R-:W2:Y:S01]  /*4cd0*/  @UP1 LDCU.64 UR4, c[0x0][0x988] ;  /* 0x00013100ff0417ac */ /* 0x000ea20008000a00 */
[----:B------:R-:W-:Y:S07]  /*4ce0*/  @UP1 UIMAD UR6, UR52, UR24, URZ ;  /* 0x00000018340612a4 */ /* 0x000fee000f8e02ff */
[----:B------:R-:W-:Y:S01]  /*4cf0*/  @!P2 PRMT R63, R0, 0x7610, R63 ;  /* 0x00007610003fa816 */ /* 0x000fe2000000003f */
[----:B--2---:R-:W-:Y:S06]  /*4d00*/  @UP1 UIMAD.WIDE UR4, UR6, 0x4, UR4 ;  /* 0x00000004060418a5 */ /* 0x004fec000f8e0204 */
[----:B------:R-:W-:Y:S01]  /*4d10*/  IMAD.U32 R14, RZ, RZ, UR4 ;  /* 0x00000004ff0e7e24 */ /* 0x000fe2000f8e00ff */
[----:B------:R-:W-:Y:S04]  /*4d20*/  MOV R15, UR5 ;  /* 0x00000005000f7c02 */ /* 0x000fe80008000f00 */
[----:B------:R-:W2:Y:S01]  /*4d30*/  @!UP1 LDCU UR4, c[0x0][0x980] ;  /* 0x00013000ff0497ac */ /* 0x000ea20008000800 */
[----:B-1---5:R3:W5:Y:S02]  /*4d40*/  @P2 LDG.E R27, desc[UR8][R14.64] ;  /* 0x000000080e1b2981 */ /* 0x022764000c1e1900 */
[----:B--23--:R-:W-:Y:S07]  /*4d50*/  @!P2 IMAD.U32 R27, RZ, RZ, UR4 ;  /* 0x00000004ff1bae24 */ /* 0x00cfee000f8e00ff */
.L_x_68:
[----:B-----5:R-:W-:Y:S01]  /*4d60*/  @!P1 FSETP.EQ.AND P3, PT, R27, RZ, PT ;  /* 0x000000ff1b00920b */ /* 0x020fe20003f62000 */
[----:B------:R-:W-:Y:S01]  /*4d70*/  @!UPT UIADD3 URZ, UPT, UPT, URZ, URZ, URZ ;  /* 0x000000fffffff290 */ /* 0x000fe2000fffe0ff */
[----:B------:R-:W-:Y:S11]  /*4d80*/  @!P1 BRA `(.L_x_69) ;  /* 0x0000000000149947 */ /* 0x000ff60003800000 */
[----:B------:R-:W-:Y:S02]  /*4d90*/  LOP3.LUT P1, RZ, R63, 0xff, RZ, 0xc0, !PT ;  /* 0x000000ff3fff7812 */ /* 0x000fe4000782c0ff */
[----:B------:R-:W-:Y:S04]  /*4da0*/  PLOP3.LUT P3, PT, PT, PT, UP1, 0x80, 0x8 ;  /* 0x000000000008781c */ /* 0x000fe80003f6f018 */
[----:B------:R-:W-:Y:S07]  /*4db0*/  PLOP3.LUT P3, PT, P3, PT, PT, 0x8, 0x80 ;  /* 0x000000000080781c */ /* 0x000fee0001f6e170 */
[----:B------:R-:W-:Y:S11]  /*4dc0*/  @P1 FSETP.EQ.AND P3, PT, R27, RZ, PT ;  /* 0x000000ff1b00120b */ /* 0x000ff60003f62000 */
[----:B------:R-:W-:Y:S02]  /*4dd0*/  @!UPT UIADD3 URZ, UPT, UPT, URZ, URZ, URZ ;  /* 0x000000fffffff290 */ /* 0x000fe4000fffe0ff */
.L_x_69:
[----:B------:R-:W-:Y:S01]  /*4de0*/  USHF.L.U32 UR11, UR51, 0x6, URZ ;  /* 0x00000006330b7899 */ /* 0x000fe200080006ff */
[----:B------:R-:W2:Y:S01]  /*4df0*/  SYNCS.PHASECHK.TRANS64.TRYWAIT P1, [UR20+0xa0], R8 ;  /* 0x0000a008ff0075a7 */ /* 0x000ea20008021114 */
[----:B------:R-:W-:Y:S02]  /*4e00*/  UISETP.NE.AND UP0, UPT, UR32, 0x1, UPT ;  /* 0x000000012000788c */ /* 0x000fe4000bf05270 */
[----:B------:R-:W-:Y:S01]  /*4e10*/  UIMAD.WIDE.U32 UR4, UR11, UR33, URZ ;  /* 0x000000210b0472a5 */ /* 0x000fe2000f8e00ff */
[----:B------:R-:W-:Y:S04]  /*4e20*/  ELECT P2, URZ, PT ;  /* 0x0000000000ff782f */ /* 0x000fe80003840000 */
[----:B------:R-:W-:Y:S02]  /*4e30*/  PLOP3.LUT P2, PT, P3, P2, PT, 0xf2, 0x2f ;  /* 0x00000000002f781c */ /* 0x000fe40001f45e72 */
[----:B------:R-:W-:Y:S02]  /*4e40*/  UMOV UR4, UR5 ;  /* 0x0000000500047c82 */ /* 0x000fe40008000000 */
[----:B------:R-:W-:Y:S04]  /*4e50*/  USHF.R.U32.HI UR4, URZ, UR34, UR4 ;  /* 0x00000022ff047299 */ /* 0x000fe80008011604 */
[----:B------:R-:W-:Y:S02]  /*4e60*/  USEL UR12, UR11, UR4, !UP0 ;  /* 0x000000040b0c7287 */ /* 0x000fe4000c000000 */
[----:B------:R-:W-:Y:S02]  /*4e70*/  UISETP.NE.AND UP0, UPT, UR35, 0x1, UPT ;  /* 0x000000012300788c */ /* 0x000fe4000bf05270 */
[----:B------:R-:W-:Y:S02]  /*4e80*/  UIMAD.WIDE.U32 UR4, UR12, UR40, URZ ;  /* 0x000000280c0472a5 */ /* 0x000fe4000f8e00ff */
[----:B------:R-:W-:Y:S01]  /*4e90*/  UIADD3 UR6, UPT, UPT, -UR12, URZ, URZ ;  /* 0x000000ff0c067290 */ /* 0x000fe2000fffe1ff */
[----:B-1----:R-:W-:Y:S03]  /*4ea0*/  @!P2 IMAD.MOV.U32 R0, RZ, 0x20, RZ ;  /* 0x00000020ff00a824 */ /* 0x002fe600078e00ff */
[----:B------:R-:W-:Y:S01]  /*4eb0*/  UIMAD UR11, UR32, UR6, UR11 ;  /* 0x00000006200b72a4 */ /* 0x000fe2000f8e020b */
[----:B------:R-:W-:Y:S01]  /*4ec0*/  @!P2 IMAD.MOV.U32 R0, RZ, 0x400, R0 ;  /* 0x00000400ff00a824 */ /* 0x000fe200078e0000 */
[----:B------:R-:W-:Y:S02]  /*4ed0*/  UMOV UR4, UR5 ;  /* 0x0000000500047c82 */ /* 0x000fe40008000000 */
[----:B------:R-:W-:Y:S04]  /*4ee0*/  USHF.R.U32.HI UR4, URZ, UR41, UR4 ;  /* 0x00000029ff047299 */ /* 0x000fe80008011604 */
[----:B------:R-:W-:Y:S02]  /*4ef0*/  USEL UR13, UR12, UR4, !UP0 ;  /* 0x000000040c0d7287 */ /* 0x000fe4000c000000 */
[----:B------:R-:W-:Y:S02]  /*4f00*/  UISETP.NE.AND UP0, UPT, UR42, 0x1, UPT ;  /* 0x000000012a00788c */ /* 0x000fe4000bf05270 */
[----:B------:R-:W-:Y:S07]  /*4f10*/  UIMAD.WIDE.U32 UR4, UR13, UR43, URZ ;  /* 0x0000002b0d0472a5 */ /* 0x000fee000f8e00ff */
[----:B------:R-:W-:Y:S02]  /*4f20*/  UMOV UR4, UR5 ;  /* 0x0000000500047c82 */ /* 0x000fe40008000000 */
[----:B------:R-:W-:Y:S04]  /*4f30*/  USHF.R.U32.HI UR4, URZ, UR57, UR4 ;  /* 0x00000039ff047299 */ /* 0x000fe80008011604 */
[----:B------:R-:W-:Y:S02]  /*4f40*/  USEL UR14, UR13, UR4, !UP0 ;  /* 0x000000040d0e7287 */ /* 0x000fe4000c000000 */
[----:B------:R-:W-:Y:S02]  /*4f50*/  UIADD3 UR4, UPT, UPT, -UR13, URZ, URZ ;  /* 0x000000ff0d047290 */ /* 0x000fe4000fffe1ff */
[----:B------:R-:W-:Y:S02]  /*4f60*/  UIADD3 UR5, UPT, UPT, -UR14, URZ, URZ ;  /* 0x000000ff0e057290 */ /* 0x000fe4000fffe1ff */
[----:B------:R-:W-:Y:S02]  /*4f70*/  UIMAD UR12, UR35, UR4, UR12 ;  /* 0x00000004230c72a4 */ /* 0x000fe4000f8e020c */
[----:B------:R-:W-:Y:S01]  /*4f80*/  UIMAD UR13, UR42, UR5, UR13 ;  /* 0x000000052a0d72a4 */ /* 0x000fe2000f8e020d */
[----:B--2---:R-:W-:Y:S11]  /*4f90*/  @!P1 BRA `(.L_x_70) ;  /* 0x0000004800ac9947 */ /* 0x004ff60003800000 */
.L_x_162:
[----:B------:R-:W-:Y:S01]  /*4fa0*/  @!P2 R2UR UR4, R0 ;  /* 0x000000000004a2ca */ /* 0x000fe200000e0000 */
[----:B------:R-:W-:Y:S01]  /*4fb0*/  VOTEU.ALL UP0, P2 ;  /* 0x0000000000ff7886 */ /* 0x000fe20001000000 */
[----:B-1----:R-:W-:Y:S04]  /*4fc0*/  @!P2 IADD3 R2, P1, PT, R12, 0x680, RZ ;  /* 0x000006800c02a810 */ /* 0x002fe80007f3e0ff */
[----:B------:R-:W-:Y:S01]  /*4fd0*/  @!P2 R2UR UR5, R2 ;  /* 0x000000000205a2ca */ /* 0x000fe200000e0000 */
[----:B------:R-:W-:Y:S01]  /*4fe0*/  @!P2 IMAD.X R0, RZ, RZ, R13, P1 ;  /* 0x000000ffff00a224 */ /* 0x000fe200008e060d */
[----:B------:R-:W-:Y:S05]  /*4ff0*/  @!UP0 UIADD3 UR8, UPT, UPT, UR20, 0x400, URZ ;  /* 0x0000040014088890 */ /* 0x000fea000fffe0ff */
[----:B------:R-:W-:Y:S01]  /*5000*/  @!UP0 UPRMT UR6, UR4, 0x5410, URZ ;  /* 0x0000541004068896 */ /* 0x000fe200080000ff */
[----:B------:R-:W-:Y:S01]  /*5010*/  @!P2 R2UR UR4, R0 ;  /* 0x000000000004a2ca */ /* 0x000fe200000e0000 */
[----:B------:R-:W-:Y:S01]  /*5020*/  VOTEU.ALL UP0, P2 ;  /* 0x0000000000ff7886 */ /* 0x000fe20001000000 */
[----:B------:R-:W-:Y:S03]  /*5030*/  @!P2 IMAD.MOV.U32 R0, RZ, RZ, 0x2000 ;  /* 0x00002000ff00a424 */ /* 0x000fe600078e00ff */
[----:B------:R-:W-:Y:S01]  /*5040*/  IMAD.U32 R14, RZ, RZ, UR5 ;  /* 0x00000005ff0e7e24 */ /* 0x000fe2000f8e00ff */
[----:B------:R-:W-:Y:S01]  /*5050*/  @!UP0 UMOV UR9, UR36 ;  /* 0x0000002400098c82 */ /* 0x000fe20008000000 */
[----:B------:R-:W-:Y:S06]  /*5060*/  @!UP0 UMOV UR10, UR7 ;  /* 0x00000007000a8c82 */ /* 0x000fec0008000000 */
[----:B------:R-:W-:Y:S01]  /*5070*/  IMAD.U32 R15, RZ, RZ, UR4 ;  /* 0x00000004ff0f7e24 */ /* 0x000fe2000f8e00ff */
[----:B------:R-:W-:Y:S04]  /*5080*/  @!P2 R2UR UR4, R14 ;  /* 0x000000000e04a2ca */ /* 0x000fe800000e0000 */
[----:B------:R-:W-:Y:S11]  /*5090*/  @!P2 R2UR UR5, R15 ;  /* 0x000000000f05a2ca */ /* 0x000ff600000e0000 */
[----:B------:R-:W-:Y:S02]  /*50a0*/  @!UPT UIADD3 URZ, UPT, UPT, URZ, URZ, URZ ;  /* 0x000000fffffff290 */ /* 0x000fe4000fffe0ff */
[----:B------:R1:W-:Y:S01]  /*50b0*/  @!UP0 UTMALDG.5D.IM2COL [UR8], [UR4], UR6 ;  /* 0x00000008040083b4 */ /* 0x0003e20008060006 */
[----:B------:R2:W-:Y:S01]  /*50c0*/  @!P2 SYNCS.ARRIVE.TRANS64.RED.A0TR RZ, [UR20+0x80], R0 ;  /* 0x00008000ffffa9a7 */ /* 0x0005e20008300414 */
[----:B------:R-:W-:Y:S01]  /*50d0*/  SYNCS.ARRIVE.TRANS64.RED.A1T0 RZ, [UR50], RZ ;  /* 0x000000ffffff79a7 */ /* 0x000fe20008100432 */
[----:B--2---:R-:W-:Y:S01]  /*50e0*/  @!P2 IMAD.MOV.U32 R0, RZ, 0x20, RZ ;  /* 0x00000020ff00a824 */ /* 0x004fe200078e00ff */
[----:B------:R-:W2:Y:S03]  /*50f0*/  SYNCS.PHASECHK.TRANS64.TRYWAIT P1, [UR20+0xa8], R8 ;  /* 0x0000a808ff0075a7 */ /* 0x000ea60008021114 */
[----:B------:R-:W-:Y:S01]  /*5100*/  @!P2 IMAD.MOV.U32 R0, RZ, 0x400, R0 ;  /* 0x00000400ff00a824 */ /* 0x000fe200078e0000 */
[----:B-12---:R-:W-:Y:S06]  /*5110*/  @!P1 BRA `(.L_x_71) ;  /* 0x0000004800649947 */ /* 0x006fec0003800000 */
.L_x_164:
[----:B------:R-:W-:Y:S01]  /*5120*/  @!P2 R2UR UR4, R0 ;  /* 0x000000000004a2ca */ /* 0x000fe200000e0000 */
[----:B------:R-:W-:Y:S01]  /*5130*/  VOTEU.ALL UP0, P2 ;  /* 0x0000000000ff7886 */ /* 0x000fe20001000000 */
[----:B-1----:R-:W-:Y:S04]  /*5140*/  @!P2 IADD3 R2, P1, PT, R12, 0x680, RZ ;  /* 0x000006800c02a810 */ /* 0x002fe80007f3e0ff */
[----:B------:R-:W-:Y:S01]  /*5150*/  @!P2 R2UR UR5, R2 ;  /* 0x000000000205a2ca */ /* 0x000fe200000e0000 */
[----:B------:R-:W-:Y:S01]  /*5160*/  @!P2 IMAD.X R0, RZ, RZ, R13, P1 ;  /* 0x000000ffff00a224 */ /* 0x000fe200008e060d */
[----:B------:R-:W-:Y:S02]  /*5170*/  @!UP0 UIADD3 UR10, UPT, UPT, UR7, 0x20, URZ ;  /* 0x00000020070a8890 */ /* 0x000fe4000fffe0ff */
[----:B------:R-:W-:Y:S03]  /*5180*/  @!UP0 UIADD3 UR8, UPT, UPT, UR20, 0x2400, URZ ;  /* 0x0000240014088890 */ /* 0x000fe6000fffe0ff */
[----:B------:R-:W-:Y:S01]  /*5190*/  @!UP0 UPRMT UR6, UR4, 0x5410, URZ ;  /* 0x0000541004068896 */ /* 0x000fe200080000ff */
[----:B------:R-:W-:Y:S01]  /*51a0*/  @!P2 R2UR UR4, R0 ;  /* 0x000000000004a2ca */ /* 0x000fe200000e0000 */
[----:B------:R-:W-:Y:S01]  /*51b0*/  VOTEU.ALL UP0, P2 ;  /* 0x0000000000ff7886 */ /* 0x000fe20001000000 */
[----:B------:R-:W-:Y:S03]  /*51c0*/  @!P2 IMAD.MOV.U32 R0, RZ, RZ, 0x2000 ;  /* 0x00002000ff00a424 */ /* 0x000fe600078e00ff */
[----:B------:R-:W-:Y:S01]  /*51d0*/  IMAD.U32 R14, RZ, RZ, UR5 ;  /* 0x00000005ff0e7e24 */ /* 0x000fe2000f8e00ff */
[----:B------:R-:W-:Y:S07]  /*51e0*/  @!UP0 UMOV UR9, UR27 ;  /* 0x0000001b00098c82 */ /* 0x000fee0008000000 */
        /* <DEDUP_REMOVED lines=11> */
.L_x_166:
        /* <DEDUP_REMOVED lines=20> */
[----:B--2---:R-:W-:Y:S01]  /*53e0*/  @P0 SHF.R.U32.HI R0, RZ, 0x10, R5 ;  /* 0x00000010ff000819 */ /* 0x004fe20000011605 */
[----:B------:R-:W2:Y:S03]  /*53f0*/  SYNCS.PHASECHK.TRANS64.TRYWAIT P1, [UR20+0xb8], R8 ;  /* 0x0000b808ff0075a7 */ /* 0x000ea60008021114 */
[----:B------:R-:W-:Y:S01]  /*5400*/  @P0 R2UR UR52, R0 ;  /* 0x00000000003402ca */ /* 0x000fe200000e0000 */
[----:B------:R-:W-:Y:S03]  /*5410*/  @!UPT UIADD3 URZ, UPT, UPT, URZ, URZ, URZ ;  /* 0x000000fffffff290 */ /* 0x000fe6000fffe0ff */
[----:B-12---:R-:W-:Y:S11]  /*5420*/  @!P1 BRA `(.L_x_73) ;  /* 0x0000004400d09947 */ /* 0x006ff60003800000 */
.L_x_168:
[----:B-1----:R-:W-:Y:S01]  /*5430*/  @!P2 IMAD.MOV.U32 R0, RZ, 0x20, RZ ;  /* 0x00000020ff00a824 */ /* 0x002fe200078e00ff */
[----:B------:R-:W-:Y:S01]  /*5440*/  @!P2 IADD3 R2, P0, PT, R12, 0x680, RZ ;  /* 0x000006800c02a810 */ /* 0x000fe20007f1e0ff */
[----:B------:R-:W-:Y:S01]  /*5450*/  VOTEU.ALL UP0, P2 ;  /* 0x0000000000ff7886 */ /* 0x000fe20001000000 */
[----:B------:R-:W-:Y:S01]  /*5460*/  UIADD3 UR21, UPT, UPT, UR15, UR45, URZ ;  /* 0x0000002d0f157290 */ /* 0x000fe2000fffe0ff */
[----:B------:R-:W-:Y:S01]  /*5470*/  @!P2 IMAD.MOV.U32 R0, RZ, 0x400, R0 ;  /* 0x00000400ff00a824 */ /* 0x000fe200078e0000 */
[----:B------:R-:W-:Y:S01]  /*5480*/  @!P2 R2UR UR5, R2 ;  /* 0x000000000205a2ca */ /* 0x000fe200000e0000 */
[----:B------:R-:W-:Y:S01]  /*5490*/  UIADD3 UR51, UPT, UPT, UR16, UR44, URZ ;  /* 0x0000002c10337290 */ /* 0x000fe2000fffe0ff */
[----:B------:R-:W-:Y:S01]  /*54a0*/  LOP3.LUT R10, R10, 0x1, RZ, 0x3c, !PT ;  /* 0x000000010a0a7812 */ /* 0x000fe200078e3cff */
[----:B------:R-:W-:Y:S01]  /*54b0*/  @!UP0 UIADD3 UR8, UPT, UPT, UR20, 0x6400, URZ ;  /* 0x0000640014088890 */ /* 0x000fe2000fffe0ff */
[----:B------:R-:W-:Y:S01]  /*54c0*/  @!P2 R2UR UR4, R0 ;  /* 0x000000000004a2ca */ /* 0x000fe200000e0000 */
[----:B------:R-:W-:Y:S01]  /*54d0*/  @!P2 IMAD.X R0, RZ, RZ, R13, P0 ;  /* 0x000000ffff00a224 */ /* 0x000fe200000e060d */
[----:B------:R-:W-:Y:S01]  /*54e0*/  @!UP0 UIADD3 UR10, UPT, UPT, UR7, 0x60, URZ ;  /* 0x00000060070a8890 */ /* 0x000fe2000fffe0ff */
[----:B------:R-:W-:Y:S01]  /*54f0*/  LOP3.LUT P0, RZ, R6, 0x1, RZ, 0xc0, !PT ;  /* 0x0000000106ff7812 */ /* 0x000fe2000780c0ff */
[----:B------:R-:W-:Y:S01]  /*5500*/  @!UP0 UIADD3 UR9, UPT, UPT, UR20, 0x98, URZ ;  /* 0x0000009814098890 */ /* 0x000fe2000fffe0ff */
[----:B------:R-:W-:Y:S01]  /*5510*/  LOP3.LUT R9, R9, 0x1, RZ, 0x3c, !PT ;  /* 0x0000000109097812 */ /* 0x000fe200078e3cff */
[----:B------:R-:W-:Y:S03]  /*5520*/  UPLOP3.LUT UP3, UPT, UPT, UPT, UPT, 0x80, 0x8 ;  /* 0x000000000008789c */ /* 0x000fe60003f6f070 */
[----:B------:R-:W-:Y:S04]  /*5530*/  IMAD.U32 R14, RZ, RZ, UR5 ;  /* 0x00000005ff0e7e24 */ /* 0x000fe8000f8e00ff */
[----:B------:R-:W-:Y:S01]  /*5540*/  @!UP0 UPRMT UR6, UR4, 0x5410, URZ ;  /* 0x0000541004068896 */ /* 0x000fe200080000ff */
[----:B------:R-:W-:Y:S01]  /*5550*/  @!P2 R2UR UR4, R0 ;  /* 0x000000000004a2ca */ /* 0x000fe200000e0000 */
[----:B------:R-:W-:Y:S11]  /*5560*/  VOTEU.ALL UP0, P2 ;  /* 0x0000000000ff7886 */ /* 0x000ff60001000000 */
[----:B------:R-:W-:Y:S01]  /*5570*/  @!UPT UIADD3 URZ, UPT, UPT, URZ, URZ, URZ ;  /* 0x000000fffffff290 */ /* 0x000fe2000fffe0ff */
[----:B------:R-:W-:Y:S01]  /*5580*/  IMAD.U32 R15, RZ, RZ, UR4 ;  /* 0x00000004ff0f7e24 */ /* 0x000fe2000f8e00ff */
[----:B------:R-:W-:Y:S04]  /*5590*/  @!P2 R2UR UR4, R14 ;  /* 0x000000000e04a2ca */ /* 0x000fe800000e0000 */
[----:B------:R-:W-:Y:S11]  /*55a0*/  @!P2 R2UR UR5, R15 ;  /* 0x000000000f05a2ca */ /* 0x000ff600000e0000 */
[----:B------:R-:W-:Y:S02]  /*55b0*/  @!UPT UIADD3 URZ, UPT, UPT, URZ, URZ, URZ ;  /* 0x000000fffffff290 */ /* 0x000fe4000fffe0ff */
[----:B------:R1:W-:Y:S01]  /*55c0*/  @!UP0 UTMALDG.5D.IM2COL [UR8], [UR4], UR6 ;  /* 0x00000008040083b4 */ /* 0x0003e20008060006 */
[----:B------:R1:W-:Y:S01]  /*55d0*/  @!P2 SYNCS.ARRIVE.TRANS64.RED.A0TR RZ, [UR20+0x98], R3 ;  /* 0x00009803ffffa9a7 */ /* 0x0003e20008300414 */
[----:B------:R-:W-:Y:S01]  /*55e0*/  SYNCS.ARRIVE.TRANS64.RED.A1T0 RZ, [UR47], RZ ;  /* 0x000000ffffff79a7 */ /* 0x000fe2000810042f */
[----:B------:R-:W-:Y:S05]  /*55f0*/  @P0 BRA `(.L_x_74) ;  /* 0xfffffff000200947 */ /* 0x000fea000383ffff */
[----:B------:R-:W-:-:S04]  /*5600*/  SHF.L.U32 R2, R10, 0x1f, RZ ;  /* 0x0000001f0a027819 */ /* 0x000fc800000006ff */
[----:B------:R-:W2:Y:S02]  /*5610*/  SYNCS.PHASECHK.TRANS64.TRYWAIT P0, [UR20+0xa0], R2 ;  /* 0x0000a002ff0075a7 */ /* 0x000ea40008001114 */
[----:B--2---:R-:W-:Y:S05]  /*5620*/  @!P0 BRA `(.L_x_75) ;  /* 0x0000004400688947 */ /* 0x004fea0003800000 */
.L_x_170:
[----:B------:R-:W3:Y:S02]  /*5630*/  SYNCS.PHASECHK.TRANS64.TRYWAIT P0, [UR20+0xa8], R2 ;  /* 0x0000a802ff0075a7 */ /* 0x000ee40008001114 */
[----:B---3--:R-:W-:Y:S05]  /*5640*/  @!P0 BRA `(.L_x_76) ;  /* 0x0000004400788947 */ /* 0x008fea0003800000 */
.L_x_172:
[----:B------:R-:W3:Y:S02]  /*5650*/  SYNCS.PHASECHK.TRANS64.TRYWAIT P0, [UR20+0xb0], R2 ;  /* 0x0000b002ff0075a7 */ /* 0x000ee40008001114 */
[----:B---3--:R-:W-:Y:S05]  /*5660*/  @!P0 BRA `(.L_x_77) ;  /* 0x0000004400888947 */ /* 0x008fea0003800000 */
.L_x_174:
[----:B--2---:R-:W-:-:S07]  /*5670*/  MOV R0, UR20 ;  /* 0x0000001400007c02 */ /* 0x004fce0008000f00 */
.L_x_78:
[----:B--2---:R-:W-:-:S04]  /*5680*/  SHF.L.U32 R2, R10, 0x1f, RZ ;  /* 0x0000001f0a027819 */ /* 0x004fc800000006ff */
[----:B------:R2:W3:Y:S03]  /*5690*/  SYNCS.PHASECHK.TRANS64.TRYWAIT P0, [R0+URZ+0xb8], R2 ;  /* 0x0000b802000075a7 */ /* 0x0004e600080011ff */
[----:B---3--:R-:W-:Y:S05]  /*56a0*/  @!P0 NANOSLEEP.SYNCS 0x989680 ;  /* 0x009896800000895d */ /* 0x008fea0003900000 */
[----:B------:R-:W3:Y:S02]  /*56b0*/  @!P0 SYNCS.PHASECHK.TRANS64 P0, [R0+URZ+0xb8], R2 ;  /* 0x0000b802000085a7 */ /* 0x000ee400080010ff */
[----:B-1-3--:R-:W-:Y:S05]  /*56c0*/  @P0 EXIT ;  /* 0x000000000000094d */ /* 0x00afea0003800000 */
[----:B------:R-:W-:Y:S05]  /*56d0*/  BRA `(.L_x_78) ;  /* 0xfffffffc00e87947 */ /* 0x000fea000383ffff */
.L_x_63:
[----:B------:R-:W-:-:S06]  /*56e0*/  UISETP.GE.AND UP0, UPT, UR18, 0x4, UPT ;  /* 0x000000041200788c */ /* 0x000fcc000bf06270 */
[----:B------:R-:W-:-:S13]  /*56f0*/  PLOP3.LUT P0, PT, PT, PT, UP0, 0x80, 0x8 ;  /* 0x000000000008781c */ /* 0x000fda0003f0f008 */
[----:B-1----:R-:W-:Y:S05]  /*5700*/  @!P0 EXIT ;  /* 0x000000000000894d */ /* 0x002fea0003800000 */
[----:B------:R-:W1:Y:S08]  /*5710*/  S2UR UR4, SR_CgaCtaId ;  /* 0x00000000000479c3 */ /* 0x000e700000008800 */
[----:B------:R-:W-:Y:S01]  /*5720*/  BAR.SYNC.DEFER_BLOCKING 0x6, 0xa0 ;  /* 0x0182800000007b1d */ /* 0x000fe20000010000 */
[C---:B------:R-:W-:Y:S01]  /*5730*/  IMAD.SHL.U32 R3, R62.reuse, 0x20, RZ ;  /* 0x000000203e037824 */ /* 0x040fe200078e00ff */
[C---:B------:R-:W-:Y:S01]  /*5740*/  R2P PR, R62.reuse, 0x6 ;  /* 0x000000063e007804 */ /* 0x040fe20000000000 */
[----:B------:R-:W-:-:S02]  /*5750*/  IMAD.SHL.U32 R0, R62, 0x10, RZ ;  /* 0x000000103e007824 */ /* 0x000fc400078e00ff */
[----:B------:R-:W-:Y:S02]  /*5760*/  HFMA2 R60, -RZ, RZ, 0, 5.9604644775390625e-08 ;  /* 0x00000001ff3c7431 */ /* 0x000fe400000001ff */
[C---:B------:R-:W-:Y:S01]  /*5770*/  IMAD.SHL.U32 R61, R62.reuse, 0x4, RZ ;  /* 0x000000043e3d7824 */ /* 0x040fe200078e00ff */
[----:B------:R-:W-:Y:S01]  /*5780*/  UMOV UR49, 0x400 ;  /* 0x0000040000317882 */ /* 0x000fe20000000000 */
[C---:B------:R-:W-:Y:S01]  /*5790*/  LOP3.LUT R4, R3.reuse, 0xe0, RZ, 0xc0, !PT ;  /* 0x000000e003047812 */ /* 0x040fe200078ec0ff */
[----:B------:R-:W2:Y:S01]  /*57a0*/  LDC.64 R50, c[0x0][0x9b0] ;  /* 0x00026c00ff327b82 */ /* 0x000ea20000000a00 */
[----:B------:R-:W-:Y:S01]  /*57b0*/  LOP3.LUT R3, R3, 0x100, RZ, 0xc0, !PT ;  /* 0x0000010003037812 */ /* 0x000fe200078ec0ff */
[----:B------:R-:W-:Y:S01]  /*57c0*/  IMAD.U32 R23, R62, 0x10000, RZ ;  /* 0x000100003e177824 */ /* 0x000fe200078e00ff */
[----:B------:R-:W-:Y:S01]  /*57d0*/  LOP3.LUT R61, R4, 0x1c, R61, 0xf8, !PT ;  /* 0x0000001c043d7812 */ /* 0x000fe200078ef83d */
[----:B------:R-:W-:Y:S01]  /*57e0*/  IMAD.MOV.U32 R73, RZ, RZ, 0x10 ;  /* 0x00000010ff497424 */ /* 0x000fe200078e00ff */
[----:B------:R-:W-:Y:S01]  /*57f0*/  LOP3.LUT R0, R3, 0x600, R0, 0xf8, !PT ;  /* 0x0000060003007812 */ /* 0x000fe200078ef800 */
[----:B------:R-:W-:Y:S01]  /*5800*/  IMAD.MOV.U32 R72, RZ, RZ, 0x20 ;  /* 0x00000020ff487424 */ /* 0x000fe200078e00ff */
[----:B------:R-:W-:Y:S01]  /*5810*/  SHF.R.U32.HI R4, RZ, 0x2, R62 ;  /* 0x00000002ff047819 */ /* 0x000fe2000001163e */
[----:B------:R-:W3:Y:S01]  /*5820*/  LDC.64 R48, c[0x0][0x9a8] ;  /* 0x00026a00ff307b82 */ /* 0x000ee20000000a00 */
[----:B------:R-:W-:Y:S01]  /*5830*/  LOP3.LUT R62, R62, 0x60, RZ, 0xc0, !PT ;  /* 0x000000603e3e7812 */ /* 0x000fe200078ec0ff */
[----:B------:R-:W-:Y:S01]  /*5840*/  IMAD.MOV.U32 R22, RZ, RZ, RZ ;  /* 0x000000ffff167224 */ /* 0x000fe200078e00ff */
[----:B------:R-:W-:-:S02]  /*5850*/  LOP3.LUT R61, R61, 0x4, R4, 0x78, !PT ;  /* 0x000000043d3d7812 */ /* 0x000fc400078e7804 */
[----:B------:R-:W-:Y:S02]  /*5860*/  CS2R R58, SRZ ;  /* 0x00000000003a7805 */ /* 0x000fe4000001ff00 */
[----:B------:R-:W-:Y:S01]  /*5870*/  LOP3.LUT R23, R23, 0x600000, RZ, 0xc0, !PT ;  /* 0x0060000017177812 */ /* 0x000fe200078ec0ff */
[----:B------:R-:W4:Y:S01]  /*5880*/  LDCU UR61, c[0x0][0x370] ;  /* 0x00006e00ff3d77ac */ /* 0x000f220008000800 */
[----:B------:R-:W-:Y:S02]  /*5890*/  LOP3.LUT R61, R0, R61, RZ, 0xfc, !PT ;  /* 0x0000003d003d7212 */ /* 0x000fe400078efcff */
[----:B------:R-:W-:Y:S01]  /*58a0*/  SEL R73, R73, 0xfffffff0, !P2 ;  /* 0xfffffff049497807 */ /* 0x000fe20005000000 */
[----:B-1----:R-:W-:Y:S01]  /*58b0*/  ULEA UR49, UR4, UR49, 0x18 ;  /* 0x0000003104317291 */ /* 0x002fe2000f8ec0ff */
[----:B------:R-:W-:Y:S01]  /*58c0*/  SEL R72, R72, 0xffffffe0, !P1 ;  /* 0xffffffe048487807 */ /* 0x000fe20004800000 */
[----:B------:R-:W1:Y:S01]  /*58d0*/  LDCU.64 UR4, c[0x0][0x990] ;  /* 0x00013200ff0477ac */ /* 0x000e620008000a00 */
[----:B------:R-:W2:Y:S06]  /*58e0*/  LDCU UR48, c[0x0][0xc0c] ;  /* 0x00018180ff3077ac */ /* 0x000eac0008000800 */
[----:B------:R-:W4:Y:S01]  /*58f0*/  LDS R2, [UR49+0x120] ;  /* 0x00012031ff027984 */ /* 0x000f220008000800 */
[----:B------:R-:W2:Y:S01]  /*5900*/  LDCU UR38, c[0x0][0xc30] ;  /* 0x00018600ff2677ac */ /* 0x000ea20008000800 */
[----:B------:R-:W2:Y:S01]  /*5910*/  LDCU.64 UR54, c[0x0][0x988] ;  /* 0x00013100ff3677ac */ /* 0x000ea20008000a00 */
[----:B------:R-:W2:Y:S01]  /*5920*/  LDCU.64 UR46, c[0x0][0xc28] ;  /* 0x00018500ff2e77ac */ /* 0x000ea20008000a00 */
[----:B-1----:R-:W-:-:S02]  /*5930*/  IMAD.U32 R66, RZ, RZ, UR4 ;  /* 0x00000004ff427e24 */ /* 0x002fc4000f8e00ff */
[----:B------:R-:W-:Y:S01]  /*5940*/  IMAD.U32 R65, RZ, RZ, UR5 ;  /* 0x00000005ff417e24 */ /* 0x000fe2000f8e00ff */
[----:B------:R-:W1:Y:S01]  /*5950*/  LDCU.128 UR4, c[0x0][0xb80] ;  /* 0x00017000ff0477ac */ /* 0x000e620008000c00 */
[----:B------:R-:W2:Y:S01]  /*5960*/  LDCU.128 UR56, c[0x0][0xc10] ;  /* 0x00018200ff3877ac */ /* 0x000ea20008000c00 */
[----:B------:R-:W2:Y:S01]  /*5970*/  LDCU UR60, c[0x0][0x374] ;  /* 0x00006e80ff3c77ac */ /* 0x000ea20008000800 */
[----:B------:R-:W-:Y:S01]  /*5980*/  UMOV UR53, URZ ;  /* 0x000000ff00357c82 */ /* 0x000fe20008000000 */
[----:B------:R-:W-:Y:S01]  /*5990*/  UMOV UR50, URZ ;  /* 0x000000ff00327c82 */ /* 0x000fe20008000000 */
[----:B-1----:R-:W-:Y:S01]  /*59a0*/  IMAD.U32 R70, RZ, RZ, UR4 ;  /* 0x00000004ff467e24 */ /* 0x002fe2000f8e00ff */
[----:B------:R-:W-:Y:S01]  /*59b0*/  UIADD3 UR4, UPT, UPT, UR49, 0x400, URZ ;  /* 0x0000040031047890 */ /* 0x000fe2000fffe0ff */
[----:B------:R-:W-:Y:S01]  /*59c0*/  MOV R69, UR5 ;  /* 0x0000000500457c02 */ /* 0x000fe20008000f00 */
[----:B------:R-:W-:Y:S02]  /*59d0*/  IMAD.U32 R68, RZ, RZ, UR6 ;  /* 0x00000006ff447e24 */ /* 0x000fe4000f8e00ff */
[----:B------:R-:W-:-:S02]  /*59e0*/  IMAD.U32 R67, RZ, RZ, UR7 ;  /* 0x00000007ff437e24 */ /* 0x000fc4000f8e00ff */
[----:B------:R-:W-:Y:S02]  /*59f0*/  IMAD.U32 R71, RZ, RZ, UR4 ;  /* 0x00000004ff477e24 */ /* 0x000fe4000f8e00ff */
[C---:B----4-:R-:W-:Y:S01]  /*5a00*/  VIADD R3, R2.reuse, 0x80 ;  /* 0x0000008002037836 */ /* 0x050fe20000000000 */
[----:B------:R-:W-:-:S04]  /*5a10*/  LOP3.LUT R2, R2, 0xffff, RZ, 0xc0, !PT ;  /* 0x0000ffff02027812 */ /* 0x000fc800078ec0ff */
[----:B------:R-:W-:-:S05]  /*5a20*/  LOP3.LUT R3, R3, 0xffff, RZ, 0xc0, !PT ;  /* 0x0000ffff03037812 */ /* 0x000fca00078ec0ff */
[----:B--23--:R1:W-:Y:S02]  /*5a30*/  STL.64 [R1], R2 ;  /* 0x0000000201007387 */ /* 0x00c3e40000100a00 */
.L_x_122:
[----:B-1----:R-:W-:Y:S04]  /*5a40*/  SHF.L.U32 R2, R58, 0x1f, RZ ;  /* 0x0000001f3a027819 */ /* 0x002fe800000006ff */
[----:B------:R-:W1:Y:S02]  /*5a50*/  SYNCS.PHASECHK.TRANS64.TRYWAIT P0, [UR49+0xd0], R2 ;  /* 0x0000d002ff0075a7 */ /* 0x000e640008001131 */
[----:B-1----:R-:W-:Y:S05]  /*5a60*/  @!P0 BRA `(.L_x_79) ;  /* 0x0000004000a08947 */ /* 0x002fea0003800000 */
.L_x_176:
[----:B------:R-:W2:Y:S01]  /*5a70*/  LDS.128 R52, [UR49+0x110] ;  /* 0x00011031ff347984 */ /* 0x000ea20008000c00 */
[----:B------:R-:W-:Y:S01]  /*5a80*/  UIADD3 UR4, UPT, UPT, UR49, 0xd8, URZ ;  /* 0x000000d831047890 */ /* 0x000fe2000fffe0ff */
[----:B-1----:R-:W-:Y:S01]  /*5a90*/  IMAD R2, R22, 0x4, R1 ;  /* 0x0000000416027824 */ /* 0x002fe200078e0201 */
[----:B------:R-:W-:Y:S01]  /*5aa0*/  UISETP.GE.AND UP1, UPT, UR39, 0x1, UPT ;  /* 0x000000012700788c */ /* 0x000fe2000bf26270 */
[----:B------:R-:W-:Y:S01]  /*5ab0*/  @!PT LDS RZ, [RZ] ;  /* 0x00000000fffff984 */ /* 0x000fe20000000800 */
[----:B------:R-:W-:Y:S01]  /*5ac0*/  @!PT LDS RZ, [RZ] ;  /* 0x00000000fffff984 */ /* 0x000fe20000000800 */
[----:B------:R-:W-:Y:S01]  /*5ad0*/  @!PT LDS RZ, [RZ] ;  /* 0x00000000fffff984 */ /* 0x000fe20000000800 */
[----:B------:R-:W-:Y:S01]  /*5ae0*/  @!PT LDS RZ, [RZ] ;  /* 0x00000000fffff984 */ /* 0x000fe20000000800 */
[----:B------:R1:W-:Y:S06]  /*5af0*/  MEMBAR.ALL.CTA ;  /* 0x0000000000007992 */ /* 0x0003ec0000008000 */
[----:B-1----:R-:W1:Y:S01]  /*5b00*/  FENCE.VIEW.ASYNC.S ;  /* 0x00000000000073c6 */ /* 0x002e620000000000 */
[----:B------:R-:W-:Y:S09]  /*5b10*/  UPRMT UR4, URZ, 0x654, UR4 ;  /* 0x00000654ff047896 */ /* 0x000ff20008000004 */
[----:B-1----:R-:W-:Y:S01]  /*5b20*/  SYNCS.ARRIVE.TRANS64.RED.A1T0 RZ, [UR4], RZ ;  /* 0x000000ffffff79a7 */ /* 0x002fe20008100404 */
[----:B------:R-:W5:Y:S01]  /*5b30*/  LDL R2, [R2] ;  /* 0x0000000002027983 */ /* 0x000f620000100800 */
[----:B--2---:R-:W-:Y:S11]  /*5b40*/  LOP3.LUT P0, RZ, R54, 0x1, RZ, 0xc0, !PT ;  /* 0x0000000136ff7812 */ /* 0x004ff6000780c0ff */
[----:B------:R-:W-:Y:S02]  /*5b50*/  @!UPT UIADD3 URZ, UPT, UPT, URZ, URZ, URZ ;  /* 0x000000fffffff290 */ /* 0x000fe4000fffe0ff */
[----:B------:R-:W-:Y:S01]  /*5b60*/  VOTEU.ANY UP0, P0 ;  /* 0x0000000000ff7886 */ /* 0x000fe20000000100 */
[----:B------:R-:W-:Y:S11]  /*5b70*/  PLOP3.LUT P0, PT, PT, PT, UP0, 0x80, 0x8 ;  /* 0x000000000008781c */ /* 0x000ff60003f0f008 */
[----:B------:R-:W-:Y:S02]  /*5b80*/  @!UPT UIADD3 URZ, UPT, UPT, URZ, URZ, URZ ;  /* 0x000000fffffff290 */ /* 0x000fe4000fffe0ff */
[----:B------:R-:W-:Y:S02]  /*5b90*/  @P0 MOV R3, R52 ;  /* 0x0000003400030202 */ /* 0x000fe40000000f00 */
[----:B------:R-:W-:Y:S02]  /*5ba0*/  @P0 LOP3.LUT R0, R53, 0xffff, RZ, 0xc0, !PT ;  /* 0x0000ffff35000812 */ /* 0x000fe400078ec0ff */
[----:B------:R-:W-:Y:S02]  /*5bb0*/  @P0 R2UR UR5, R3 ;  /* 0x00000000030502ca */ /* 0x000fe400000e0000 */
[----:B------:R-:W-:Y:S11]  /*5bc0*/  @P0 R2UR UR4, R0 ;  /* 0x00000000000402ca */ /* 0x000ff600000e0000 */
[----:B------:R-:W-:Y:S02]  /*5bd0*/  @UP0 UMOV UR37, UR5 ;  /* 0x0000000500250c82 */ /* 0x000fe40008000000 */
[----:B------:R-:W-:Y:S01]  /*5be0*/  @UP0 UMOV UR36, UR4 ;  /* 0x0000000400240c82 */ /* 0x000fe20008000000 */
[----:B------:R-:W-:Y:S05]  /*5bf0*/  BRA.U !UP1, `(.L_x_80) ;  /* 0x0000000109cc7547 */ /* 0x000fea000b800000 */
[----:B------:R-:W1:Y:S01]  /*5c00*/  LDCU UR9, c[0x0][0xc20] ;  /* 0x00018400ff0977ac */ /* 0x000e620008000800 */
[----:B------:R-:W-:Y:S02]  /*5c10*/  UIMAD.WIDE.U32 UR4, UR60, UR59, URZ ;  /* 0x0000003b3c0472a5 */ /* 0x000fe4000f8e00ff */
[----:B------:R-:W-:Y:S02]  /*5c20*/  UIMAD.WIDE.U32 UR6, UR61, UR56, URZ ;  /* 0x000000383d0672a5 */ /* 0x000fe4000f8e00ff */
[----:B------:R-:W-:Y:S02]  /*5c30*/  UIMAD.WIDE.U32 UR10, UR36, UR59, URZ ;  /* 0x0000003b240a72a5 */ /* 0x000fe4000f8e00ff */
[----:B------:R-:W-:Y:S02]  /*5c40*/  UISETP.NE.AND UP0, UPT, UR58, 0x1, UPT ;  /* 0x000000013a00788c */ /* 0x000fe4000bf05270 */
[----:B------:R-:W-:Y:S02]  /*5c50*/  UISETP.NE.AND UP1, UPT, UR48, 0x1, UPT ;  /* 0x000000013000788c */ /* 0x000fe4000bf25270 */
[----:B------:R-:W-:Y:S02]  /*5c60*/  UISETP.NE.AND UP2, UPT, UR39, 0x1, UPT ;  /* 0x000000012700788c */ /* 0x000fe4000bf45270 */
[----:B------:R-:W-:Y:S01]  /*5c70*/  UIMAD.WIDE.U32 UR12, UR37, UR56, URZ ;  /* 0x00000038250c72a5 */ /* 0x000fe2000f8e00ff */
[----:B------:R-:W-:Y:S01]  /*5c80*/  UMOV UR4, UR5 ;  /* 0x0000000500047c82 */ /* 0x000fe20008000000 */
[----:B------:R-:W-:Y:S01]  /*5c90*/  UMOV UR6, UR11 ;  /* 0x0000000b00067c82 */ /* 0x000fe20008000000 */
[----:B-1----:R-:W-:Y:S03]  /*5ca0*/  USHF.R.U32.HI UR8, URZ, UR9, UR4 ;  /* 0x00000009ff087299 */ /* 0x002fe60008011604 */
[----:B------:R-:W-:Y:S02]  /*5cb0*/  UMOV UR4, UR7 ;  /* 0x0000000700047c82 */ /* 0x000fe40008000000 */
[----:B------:R-:W-:Y:S02]  /*5cc0*/  USHF.R.U32.HI UR5, URZ, UR57, UR4 ;  /* 0x00000039ff057299 */ /* 0x000fe40008011604 */
[----:B------:R-:W-:Y:S02]  /*5cd0*/  USEL UR4, UR60, UR8, !UP0 ;  /* 0x000000083c047287 */ /* 0x000fe4000c000000 */
[----:B------:R-:W-:Y:S02]  /*5ce0*/  USHF.R.U32.HI UR8, URZ, UR9, UR6 ;  /* 0x00000009ff087299 */ /* 0x000fe40008011606 */
[----:B------:R-:W-:Y:S02]  /*5cf0*/  UIMAD.WIDE.U32 UR6, UR4, UR46, URZ ;  /* 0x0000002e040672a5 */ /* 0x000fe4000f8e00ff */
[----:B------:R-:W-:Y:S02]  /*5d00*/  USEL UR9, UR61, UR5, !UP1 ;  /* 0x000000053d097287 */ /* 0x000fe4000c800000 */
[----:B------:R-:W-:Y:S02]  /*5d10*/  USEL UR8, UR36, UR8, !UP0 ;  /* 0x0000000824087287 */ /* 0x000fe4000c000000 */
[----:B------:R-:W-:Y:S01]  /*5d20*/  UIMAD.WIDE.U32 UR10, UR9, UR46, URZ ;  /* 0x0000002e090a72a5 */ /* 0x000fe2000f8e00ff */
[----:B------:R-:W-:Y:S01]  /*5d30*/  UMOV UR6, UR7 ;  /* 0x0000000700067c82 */ /* 0x000fe20008000000 */
[----:B------:R-:W-:Y:S01]  /*5d40*/  UMOV UR5, UR13 ;  /* 0x0000000d00057c82 */ /* 0x000fe20008000000 */
[----:B------:R-:W-:Y:S02]  /*5d50*/  @UP2 USHF.R.U32.HI UR4, URZ, UR47, UR6 ;  /* 0x0000002fff042299 */ /* 0x000fe40008011606 */
[----:B------:R-:W-:Y:S02]  /*5d60*/  USHF.R.U32.HI UR5, URZ, UR57, UR5 ;  /* 0x00000039ff057299 */ /* 0x000fe40008011605 */
[----:B------:R-:W-:Y:S02]  /*5d70*/  UIMAD UR4, UR39, UR4, URZ ;  /* 0x00000004270472a4 */ /* 0x000fe4000f8e02ff */
[----:B------:R-:W-:Y:S02]  /*5d80*/  USEL UR5, UR37, UR5, !UP1 ;  /* 0x0000000525057287 */ /* 0x000fe4000c800000 */
[----:B------:R-:W-:Y:S01]  /*5d90*/  UISETP.GE.AND UP0, UPT, UR8, UR4, UPT ;  /* 0x000000040800728c */ /* 0x000fe2000bf06270 */
[----:B------:R-:W-:Y:S01]  /*5da0*/  UMOV UR6, UR11 ;  /* 0x0000000b00067c82 */ /* 0x000fe20008000000 */
[----:B------:R-:W-:Y:S02]  /*5db0*/  UIMAD.WIDE.U32 UR10, UR8, UR46, URZ ;  /* 0x0000002e080a72a5 */ /* 0x000fe4000f8e00ff */
[----:B------:R-:W-:Y:S04]  /*5dc0*/  @UP2 USHF.R.U32.HI UR9, URZ, UR47, UR6 ;  /* 0x0000002fff092299 */ /* 0x000fe80008011606 */
[----:B------:R-:W-:Y:S01]  /*5dd0*/  UIMAD UR6, UR39, UR9, URZ ;  /* 0x00000009270672a4 */ /* 0x000fe2000f8e02ff */
[----:B------:R-:W-:Y:S03]  /*5de0*/  UMOV UR4, UR11 ;  /* 0x0000000b00047c82 */ /* 0x000fe60008000000 */
[----:B------:R-:W-:Y:S02]  /*5df0*/  UISETP.GE.OR UP0, UPT, UR5, UR6, UP0 ;  /* 0x000000060500728c */ /* 0x000fe40008706670 */
[----:B------:R-:W-:Y:S02]  /*5e00*/  USHF.R.U32.HI UR4, URZ, UR47, UR4 ;  /* 0x0000002fff047299 */ /* 0x000fe40008011604 */
[----:B------:R-:W-:Y:S02]  /*5e10*/  UIMAD.WIDE.U32 UR6, UR5, UR46, URZ ;  /* 0x0000002e050672a5 */ /* 0x000fe4000f8e00ff */
[----:B------:R-:W-:Y:S02]  /*5e20*/  USEL UR11, UR8, UR4, !UP2 ;  /* 0x00000004080b7287 */ /* 0x000fe4000d000000 */
[----:B------:R-:W-:Y:S02]  /*5e30*/  UIADD3 UR6, UPT, UPT, -UR5, URZ, URZ ;  /* 0x000000ff05067290 */ /* 0x000fe4000fffe1ff */
[----:B------:R-:W-:Y:S02]  /*5e40*/  UIADD3 UR10, UPT, UPT, -UR11, URZ, URZ ;  /* 0x000000ff0b0a7290 */ /* 0x000fe4000fffe1ff */
[----:B------:R-:W-:Y:S02]  /*5e50*/  UIMAD UR6, UR48, UR6, UR37 ;  /* 0x00000006300672a4 */ /* 0x000fe4000f8e0225 */
[----:B------:R-:W-:Y:S01]  /*5e60*/  UIMAD UR10, UR39, UR10, UR8 ;  /* 0x0000000a270a72a4 */ /* 0x000fe2000f8e0208 */
[----:B------:R-:W-:Y:S01]  /*5e70*/  @!UP0 UMOV UR4, UR7 ;  /* 0x0000000700048c82 */ /* 0x000fe20008000000 */
[----:B------:R-:W-:Y:S02]  /*5e80*/  UIADD3 UR7, UPT, UPT, -UR8, URZ, URZ ;  /* 0x000000ff08077290 */ /* 0x000fe4000fffe1ff */
[----:B------:R-:W-:Y:S04]  /*5e90*/  @!UP0 USHF.R.U32.HI UR4, URZ, UR47, UR4 ;  /* 0x0000002fff048299 */ /* 0x000fe80008011604 */
[----:B------:R-:W-:Y:S04]  /*5ea0*/  @!UP0 USEL UR4, UR5, UR4, !UP2 ;  /* 0x0000000405048287 */ /* 0x000fe8000d000000 */
[----:B------:R-:W-:Y:S02]  /*5eb0*/  @!UP0 UIMAD UR9, UR9, UR10, UR4 ;  /* 0x0000000a090982a4 */ /* 0x000fe4000f8e0204 */
[----:B------:R-:W-:Y:S02]  /*5ec0*/  @!UP0 UIADD3 UR10, UPT, UPT, UR11, -UR4, URZ ;  /* 0x800000040b0a8290 */ /* 0x000fe4000fffe0ff */
[----:B------:R-:W-:Y:S02]  /*5ed0*/  UIMAD UR4, UR58, UR7, UR36 ;  /* 0x000000073a0472a4 */ /* 0x000fe4000f8e0224 */
[----:B------:R-:W-:Y:S03]  /*5ee0*/  @!UP0 UIMAD UR8, UR10, UR39, UR5 ;  /* 0x000000270a0882a4 */ /* 0x000fe6000f8e0205 */
[----:B------:R-:W-:Y:S02]  /*5ef0*/  @!UP0 UMOV UR5, UR9 ;  /* 0x0000000900058c82 */ /* 0x000fe40008000000 */
[----:B------:R-:W-:Y:S02]  /*5f00*/  UIMAD UR37, UR5, UR48, UR6 ;  /* 0x00000030052572a4 */ /* 0x000fe4000f8e0206 */
[----:B------:R-:W-:Y:S11]  /*5f10*/  UIMAD UR36, UR8, UR58, UR4 ;  /* 0x0000003a082472a4 */ /* 0x000ff6000f8e0204 */
[----:B------:R-:W-:Y:S01]  /*5f20*/  @!UPT UIADD3 URZ, UPT, UPT, URZ, URZ, URZ ;  /* 0x000000fffffff290 */ /* 0x000fe2000fffe0ff */
.L_x_80:
[----:B------:R-:W-:Y:S01]  /*5f30*/  UISETP.NE.AND UP0, UPT, UR38, 0x1, UPT ;  /* 0x000000012600788c */ /* 0x000fe2000bf05270 */
[----:B------:R-:W-:Y:S01]  /*5f40*/  @P0 SHF.R.U32.HI R0, RZ, 0x10, R53 ;  /* 0x00000010ff000819 */ /* 0x000fe20000011635 */
[----:B------:R-:W-:Y:S01]  /*5f50*/  USHF.L.U32 UR41, UR21, 0x7, URZ ;  /* 0x0000000715297899 */ /* 0x000fe200080006ff */
[----:B------:R-:W-:Y:S02]  /*5f60*/  BSSY.RECONVERGENT B6, `(.L_x_81) ;  /* 0x0000034000067945 */ /* 0x000fe40003800200 */
[----:B------:R-:W-:Y:S02]  /*5f70*/  @P0 R2UR UR62, R0 ;  /* 0x00000000003e02ca */ /* 0x000fe400000e0000 */
[----:B------:R-:W-:Y:S04]  /*5f80*/  LOP3.LUT P0, RZ, R71, 0x3f0, RZ, 0xc0, !PT ;  /* 0x000003f047ff7812 */ /* 0x000fe8000780c0ff */
[----:B------:R-:W1:Y:S01]  /*5f90*/  @!UP0 LDCU.128 UR12, c[0x0][0xc10] ;  /* 0x00018200ff0c87ac */ /* 0x000e620008000c00 */
[----:B------:R-:W2:Y:S01]  /*5fa0*/  @!UP0 LDCU UR5, c[0x0][0xc0c] ;  /* 0x00018180ff0587ac */ /* 0x000ea20008000800 */
[----:B------:R-:W3:Y:S01]  /*5fb0*/  @!UP0 LDCU UR10, c[0x0][0xc20] ;  /* 0x00018400ff0a87ac */ /* 0x000ee20008000800 */
[----:B-1----:R-:W-:Y:S02]  /*5fc0*/  UIMAD.WIDE.U32 UR8, UR37, UR12, URZ ;  /* 0x0000000c250872a5 */ /* 0x002fe4000f8e00ff */
[----:B------:R-:W-:Y:S02]  /*5fd0*/  UIMAD.WIDE.U32 UR6, UR36, UR15, URZ ;  /* 0x0000000f240672a5 */ /* 0x000fe4000f8e00ff */
[----:B------:R-:W-:Y:S03]  /*5fe0*/  @!UP0 UISETP.NE.AND UP1, UPT, UR14, 0x1, UPT ;  /* 0x000000010e00888c */ /* 0x000fe6000bf25270 */
[----:B------:R-:W-:Y:S01]  /*5ff0*/  @!UP0 UMOV UR4, UR9 ;  /* 0x0000000900048c82 */ /* 0x000fe20008000000 */
[----:B--2---:R-:W-:Y:S02]  /*6000*/  @!UP0 UISETP.NE.AND UP2, UPT, UR5, 0x1, UPT ;  /* 0x000000010500888c */ /* 0x004fe4000bf45270 */
[----:B------:R-:W-:Y:S01]  /*6010*/  @!UP0 USHF.R.U32.HI UR4, URZ, UR13, UR4 ;  /* 0x0000000dff048299 */ /* 0x000fe20008011604 */
[----:B------:R-:W-:Y:S02]  /*6020*/  @!UP0 UMOV UR6, UR7 ;  /* 0x0000000700068c82 */ /* 0x000fe40008000000 */
[----:B---3--:R-:W-:Y:S02]  /*6030*/  @!UP0 USHF.R.U32.HI UR6, URZ, UR10, UR6 ;  /* 0x0000000aff068299 */ /* 0x008fe40008011606 */
[----:B------:R-:W-:Y:S02]  /*6040*/  @!UP0 USEL UR7, UR37, UR4, !UP2 ;  /* 0x0000000425078287 */ /* 0x000fe4000d000000 */
[----:B------:R-:W-:Y:S04]  /*6050*/  @!UP0 USEL UR6, UR36, UR6, !UP1 ;  /* 0x0000000624068287 */ /* 0x000fe8000c800000 */
[----:B------:R-:W-:Y:S02]  /*6060*/  @!UP0 UIADD3 UR4, UPT, UPT, -UR7, UR6, URZ ;  /* 0x0000000607048290 */ /* 0x000fe4000fffe1ff */
[----:B------:R-:W-:Y:S02]  /*6070*/  @!UP0 UIADD3 UR6, UPT, UPT, UR7, -UR6, URZ ;  /* 0x8000000607068290 */ /* 0x000fe4000fffe0ff */
[----:B------:R-:W-:Y:S02]  /*6080*/  @!UP0 UIMAD UR37, UR4, UR5, UR37 ;  /* 0x00000005042582a4 */ /* 0x000fe4000f8e0225 */
[----:B------:R-:W-:Y:S01]  /*6090*/  @!UP0 UIMAD UR36, UR6, UR14, UR36 ;  /* 0x0000000e062482a4 */ /* 0x000fe2000f8e0224 */
[----:B------:R-:W-:Y:S11]  /*60a0*/  @!P0 BRA `(.L_x_82) ;  /* 0x00000000007c8947 */ /* 0x000ff60003800000 */
[----:B------:R-:W1:Y:S01]  /*60b0*/  LDCU.64 UR8, c[0x4][0x80] ;  /* 0x01001000ff0877ac */ /* 0x000e620008000a00 */
[----:B------:R-:W-:Y:S01]  /*60c0*/  MOV R16, 0x0 ;  /* 0x0000000000107802 */ /* 0x000fe20000000f00 */
[----:B------:R-:W-:Y:S02]  /*60d0*/  HFMA2 R12, -RZ, RZ, 0, 5.9604644775390625e-08 ;  /* 0x00000001ff0c7431 */ /* 0x000fe400000001ff */
[----:B------:R-:W-:Y:S01]  /*60e0*/  IMAD.MOV.U32 R8, RZ, RZ, 0x70 ;  /* 0x00000070ff087424 */ /* 0x000fe200078e00ff */
[----:B------:R2:W3:Y:S01]  /*60f0*/  LDC.64 R14, c[0x4][R16] ;  /* 0x01000000100e7b82 */ /* 0x0004e20000000a00 */
[----:B------:R-:W4:Y:S01]  /*6100*/  LDCU.64 UR6, c[0x4][0x88] ;  /* 0x01001100ff0677ac */ /* 0x000f220008000a00 */
[----:B------:R-:W-:Y:S01]  /*6110*/  IMAD.MOV.U32 R13, RZ, RZ, RZ ;  /* 0x000000ffff0d7224 */ /* 0x000fe200078e00ff */
[----:B------:R-:W2:Y:S01]  /*6120*/  LDCU.64 UR4, c[0x4][0x8] ;  /* 0x01000100ff0477ac */ /* 0x000ea20008000a00 */
[----:B-1----:R-:W-:Y:S01]  /*6130*/  MOV R5, UR9 ;  /* 0x0000000900057c02 */ /* 0x002fe20008000f00 */
[----:B------:R-:W-:Y:S01]  /*6140*/  IMAD.U32 R4, RZ, RZ, UR8 ;  /* 0x00000008ff047e24 */ /* 0x000fe2000f8e00ff */
[----:B----4-:R-:W-:Y:S01]  /*6150*/  MOV R7, UR7 ;  /* 0x0000000700077c02 */ /* 0x010fe20008000f00 */
[----:B------:R-:W-:Y:S01]  /*6160*/  IMAD.U32 R6, RZ, RZ, UR6 ;  /* 0x00000006ff067e24 */ /* 0x000fe2000f8e00ff */
[----:B--2---:R-:W-:Y:S01]  /*6170*/  MOV R11, UR5 ;  /* 0x00000005000b7c02 */ /* 0x004fe20008000f00 */
[----:B------:R-:W-:Y:S02]  /*6180*/  IMAD.U32 R10, RZ, RZ, UR4 ;  /* 0x00000004ff0a7e24 */ /* 0x000fe4000f8e00ff */
[----:B------:R-:W-:Y:S07]  /*6190*/  LEPC R20, `(.L_x_83) ;  /* 0x000000001014794e */ /* 0x000fee0000000000 */
[----:B---3-5:R-:W-:Y:S05]  /*61a0*/  CALL.ABS.NOINC R14 ;  /* 0x000000000e007343 */ /* 0x028fea0003c00000 */
.L_x_83:
[----:B------:R-:W1:Y:S01]  /*61b0*/  LDCU.64 UR8, c[0x4][0x80] ;  /* 0x01001000ff0877ac */ /* 0x000e620008000a00 */
[----:B------:R-:W2:Y:S01]  /*61c0*/  LDC.64 R16, c[0x4][R16] ;  /* 0x0100000010107b82 */ /* 0x000ea20000000a00 */
[----:B------:R-:W-:Y:S02]  /*61d0*/  HFMA2 R12, -RZ, RZ, 0, 5.9604644775390625e-08 ;  /* 0x00000001ff0c7431 */ /* 0x000fe400000001ff */
[----:B------:R-:W-:Y:S02]  /*61e0*/  IMAD.MOV.U32 R8, RZ, RZ, 0x70 ;  /* 0x00000070ff087424 */ /* 0x000fe400078e00ff */
[----:B------:R-:W-:Y:S01]  /*61f0*/  IMAD.MOV.U32 R13, RZ, RZ, RZ ;  /* 0x000000ffff0d7224 */ /* 0x000fe200078e00ff */
[----:B------:R-:W3:Y:S01]  /*6200*/  LDCU.64 UR6, c[0x4][0x88] ;  /* 0x01001100ff0677ac */ /* 0x000ee20008000a00 */
[----:B------:R-:W4:Y:S01]  /*6210*/  LDCU.64 UR4, c[0x4][0x8] ;  /* 0x01000100ff0477ac */ /* 0x000f220008000a00 */
[----:B-1----:R-:W-:Y:S02]  /*6220*/  MOV R4, UR8 ;  /* 0x0000000800047c02 */ /* 0x002fe40008000f00 */
[----:B------:R-:W-:Y:S02]  /*6230*/  MOV R5, UR9 ;  /* 0x0000000900057c02 */ /* 0x000fe40008000f00 */
[----:B---3--:R-:W-:Y:S01]  /*6240*/  MOV R7, UR7 ;  /* 0x0000000700077c02 */ /* 0x008fe20008000f00 */
[----:B------:R-:W-:Y:S01]  /*6250*/  IMAD.U32 R6, RZ, RZ, UR6 ;  /* 0x00000006ff067e24 */ /* 0x000fe2000f8e00ff */
[----:B----4-:R-:W-:Y:S01]  /*6260*/  MOV R11, UR5 ;  /* 0x00000005000b7c02 */ /* 0x010fe20008000f00 */
[----:B------:R-:W-:Y:S02]  /*6270*/  IMAD.U32 R10, RZ, RZ, UR4 ;  /* 0x00000004ff0a7e24 */ /* 0x000fe4000f8e00ff */
[----:B------:R-:W-:Y:S07]  /*6280*/  LEPC R20, `(.L_x_82) ;  /* 0x000000001014794e */ /* 0x000fee0000000000 */
[----:B--2---:R-:W-:Y:S05]  /*6290*/  CALL.ABS.NOINC R16 ;  /* 0x0000000010007343 */ /* 0x004fea0003c00000 */
.L_x_82:
[----:B------:R-:W-:Y:S05]  /*62a0*/  BSYNC.RECONVERGENT B6 ;  /* 0x0000000000067941 */ /* 0x000fea0003800200 */
.L_x_81:
[----:B------:R-:W-:Y:S01]  /*62b0*/  R2UR UR5, R66 ;  /* 0x00000000420572ca */ /* 0x000fe200000e0000 */
[----:B------:R-:W-:Y:S01]  /*62c0*/  UISETP.NE.AND UP2, UPT, UR63, URZ, UPT ;  /* 0x000000ff3f00728c */ /* 0x000fe2000bf45270 */
[----:B------:R-:W-:Y:S02]  /*62d0*/  R2UR UR4, R65 ;  /* 0x00000000410472ca */ /* 0x000fe400000e0000 */
[----:B------:R-:W-:Y:S02]  /*62e0*/  ISETP.NE.U32.AND P3, PT, R50, RZ, PT ;  /* 0x000000ff3200720c */ /* 0x000fe40003f65070 */
[----:B------:R-:W-:Y:S02]  /*62f0*/  ISETP.NE.U32.AND P1, PT, RZ, UR54, PT ;  /* 0x00000036ff007c0c */ /* 0x000fe4000bf25070 */
[----:B------:R-:W-:Y:S02]  /*6300*/  PLOP3.LUT P4, PT, PT, PT, UP2, 0x80, 0x8 ;  /* 0x000000000008781c */ /* 0x000fe40003f8f028 */
[----:B------:R-:W-:Y:S02]  /*6310*/  ISETP.NE.AND.EX P3, PT, R51, RZ, PT, P3 ;  /* 0x000000ff3300720c */ /* 0x000fe40003f65330 */
[----:B------:R-:W-:Y:S01]  /*6320*/  ISETP.NE.AND.EX P1, PT, RZ, UR55, PT, P1 ;  /* 0x00000037ff007c0c */ /* 0x000fe2000bf25310 */
[----:B------:R-:W-:Y:S01]  /*6330*/  UISETP.NE.U32.AND UP0, UPT, UR5, URZ, UPT ;  /* 0x000000ff0500728c */ /* 0x000fe2000bf05070 */
[----:B------:R-:W-:Y:S03]  /*6340*/  P2R R80, PR, RZ, 0x10 ;  /* 0x00000010ff507803 */ /* 0x000fe60000000000 */
[----:B------:R-:W-:Y:S02]  /*6350*/  UISETP.NE.AND.EX UP1, UPT, UR4, URZ, UPT, UP0 ;  /* 0x000000ff0400728c */ /* 0x000fe4000bf25300 */
[----:B------:R-:W-:Y:S02]  /*6360*/  UPLOP3.LUT UP0, UPT, UPT, UPT, UPT, 0x40, 0x4 ;  /* 0x000000000004789c */ /* 0x000fe40003f0e870 */
[----:B------:R-:W-:Y:S06]  /*6370*/  @UP2 UPLOP3.LUT UP0, UPT, UPT, UPT, UP1, 0x80, 0x8 ;  /* 0x000000000008289c */ /* 0x000fec0003f0f010 */
[----:B------:R-:W-:Y:S01]  /*6380*/  PLOP3.LUT P0, PT, PT, PT, UP0, 0x80, 0x8 ;  /* 0x000000000008781c */ /* 0x000fe20003f0f008 */
[----:B------:R-:W-:Y:S01]  /*6390*/  @!UPT UIADD3 URZ, UPT, UPT, URZ, URZ, URZ ;  /* 0x000000fffffff290 */ /* 0x000fe2000fffe0ff */
[----:B------:R-:W-:Y:S11]  /*63a0*/  BRA.U !UP1, `(.L_x_84) ;  /* 0x0000000109407547 */ /* 0x000ff6000b800000 */
[----:B------:R-:W-:Y:S01]  /*63b0*/  UISETP.NE.U32.AND UP0, UPT, UR54, URZ, UPT ;  /* 0x000000ff3600728c */ /* 0x000fe2000bf05070 */
[----:B------:R-:W-:Y:S01]  /*63c0*/  R2UR UR6, R66 ;  /* 0x00000000420672ca */ /* 0x000fe200000e0000 */
[----:B------:R-:W1:Y:S01]  /*63d0*/  LDCU.64 UR8, c[0x0][0x358] ;  /* 0x00006b00ff0877ac */ /* 0x000e620008000a00 */
[----:B------:R-:W-:Y:S02]  /*63e0*/  HFMA2 R63, -RZ, RZ, 0, 5.9604644775390625e-08 ;  /* 0x00000001ff3f7431 */ /* 0x000fe400000001ff */
[----:B------:R-:W-:Y:S01]  /*63f0*/  IMAD.MOV.U32 R0, RZ, RZ, 0x1 ;  /* 0x00000001ff007424 */ /* 0x000fe200078e00ff */
[----:B------:R-:W-:Y:S06]  /*6400*/  UISETP.NE.AND.EX UP0, UPT, UR55, URZ, UPT, UP0 ;  /* 0x000000ff3700728c */ /* 0x000fec000bf05300 */
[----:B------:R-:W-:Y:S05]  /*6410*/  PLOP3.LUT P2, PT, PT, PT, UP0, 0x80, 0x8 ;  /* 0x000000000008781c */ /* 0x000fea0003f4f008 */
[----:B------:R-:W2:Y:S01]  /*6420*/  @UP0 LDCU.64 UR4, c[0x0][0x988] ;  /* 0x00013100ff0407ac */ /* 0x000ea20008000a00 */
[----:B------:R-:W-:Y:S07]  /*6430*/  @UP0 UIMAD UR6, UR52, UR6, URZ ;  /* 0x00000006340602a4 */ /* 0x000fee000f8e02ff */
[----:B------:R-:W-:Y:S01]  /*6440*/  @!P2 PRMT R63, R0, 0x7610, R63 ;  /* 0x00007610003fa816 */ /* 0x000fe2000000003f */
[----:B--2---:R-:W-:Y:S06]  /*6450*/  @UP0 UIMAD.WIDE UR4, UR6, 0x4, UR4 ;  /* 0x00000004060408a5 */ /* 0x004fec000f8e0204 */
[----:B------:R-:W-:Y:S02]  /*6460*/  IMAD.U32 R4, RZ, RZ, UR4 ;  /* 0x00000004ff047e24 */ /* 0x000fe4000f8e00ff */
[----:B------:R-:W-:Y:S03]  /*6470*/  IMAD.U32 R5, RZ, RZ, UR5 ;  /* 0x00000005ff057e24 */ /* 0x000fe6000f8e00ff */
[----:B------:R-:W2:Y:S02]  /*6480*/  @!UP0 LDCU UR4, c[0x0][0x980] ;  /* 0x00013000ff0487ac */ /* 0x000ea40008000800 */
[----:B-1---5:R1:W5:Y:S02]  /*6490*/  @P2 LDG.E R27, desc[UR8][R4.64] ;  /* 0x00000008041b2981 */ /* 0x022364000c1e1900 */
[----:B-12---:R-:W-:Y:S02]  /*64a0*/  @!P2 MOV R27, UR4 ;  /* 0x00000004001bac02 */ /* 0x006fe40008000f00 */
.L_x_84:
[----:B------:R-:W-:Y:S05]  /*64b0*/  @!P3 BRA `(.L_x_85) ;  /* 0x000000000024b947 */ /* 0x000fea0003800000 */
[----:B------:R-:W-:Y:S01]  /*64c0*/  ISETP.NE.U32.AND P2, PT, R48, RZ, PT ;  /* 0x000000ff3000720c */ /* 0x000fe20003f45070 */
[----:B------:R-:W1:Y:S03]  /*64d0*/  LDCU.64 UR4, c[0x0][0x358] ;  /* 0x00006b00ff0477ac */ /* 0x000e660008000a00 */
[----:B------:R-:W-:Y:S11]  /*64e0*/  ISETP.NE.AND.EX P2, PT, R49, RZ, PT, P2 ;  /* 0x000000ff3100720c */ /* 0x000ff60003f45320 */
[----:B------:R-:W-:Y:S02]  /*64f0*/  @!UPT UIADD3 URZ, UPT, UPT, URZ, URZ, URZ ;  /* 0x000000fffffff290 */ /* 0x000fe4000fffe0ff */
[----:B------:R-:W2:Y:S01]  /*6500*/  @P2 LDC.64 R4, c[0x0][0x9a8] ;  /* 0x00026a00ff042b82 */ /* 0x000ea20000000a00 */
[----:B------:R-:W-:Y:S04]  /*6510*/  @P2 IMAD R0, R50, UR52, RZ ;  /* 0x0000003432002c24 */ /* 0x000fe8000f8e02ff */
[----:B--2---:R-:W-:Y:S05]  /*6520*/  @P2 IMAD.WIDE R4, R0, 0x4, R4 ;  /* 0x0000000400042825 */ /* 0x004fea00078e0204 */
[----:B-1---5:R1:W5:Y:S02]  /*6530*/  @P2 LDG.E R24, desc[UR4][R4.64] ;  /* 0x0000000404182981 */ /* 0x022364000c1e1900 */
[----:B-1----:R-:W2:Y:S02]  /*6540*/  @!P2 LDC R24, c[0x0][0x9a0] ;  /* 0x00026800ff18ab82 */ /* 0x002ea40000000800 */
.L_x_85:
[----:B-----5:R-:W-:Y:S01]  /*6550*/  FSETP.NEU.AND P2, PT, R27, RZ, PT ;  /* 0x000000ff1b00720b */ /* 0x020fe20003f4d000 */
[----:B------:R-:W1:Y:S01]  /*6560*/  LDCU.128 UR12, c[0x0][0xb90] ;  /* 0x00017200ff0c77ac */ /* 0x000e620008000c00 */
[----:B------:R-:W-:Y:S01]  /*6570*/  SEL R4, RZ, 0xffffffff, P1 ;  /* 0xffffffffff047807 */ /* 0x000fe20000800000 */
[----:B------:R-:W-:Y:S01]  /*6580*/  IMAD.SHL.U32 R87, R61, 0x4, RZ ;  /* 0x000000043d577824 */ /* 0x000fe200078e00ff */
[----:B------:R-:W-:Y:S01]  /*6590*/  @P4 LOP3.LUT P1, RZ, R63, 0xff, RZ, 0xc0, !PT ;  /* 0x000000ff3fff4812 */ /* 0x000fe2000782c0ff */
[----:B------:R-:W-:Y:S01]  /*65a0*/  BSSY B1, `(.L_x_86) ;  /* 0x0000057000017945 */ /* 0x000fe20003800000 */
[----:B------:R-:W-:Y:S01]  /*65b0*/  @P4 SEL R79, RZ, 0xffffffff, P2 ;  /* 0xffffffffff4f4807 */ /* 0x000fe20001000000 */
[----:B------:R-:W-:Y:S01]  /*65c0*/  VIADD R82, R87, UR49 ;  /* 0x0000003157527c36 */ /* 0x000fe20008000000 */
[----:B------:R-:W-:Y:S01]  /*65d0*/  LOP3.LUT R60, R60, 0x1, RZ, 0x3c, !PT ;  /* 0x000000013c3c7812 */ /* 0x000fe200078e3cff */
[----:B------:R-:W3:Y:S01]  /*65e0*/  LDCU UR11, c[0x0][0xba0] ;  /* 0x00017400ff0b77ac */ /* 0x000ee20008000800 */
[----:B------:R-:W-:Y:S01]  /*65f0*/  @P0 SEL R79, R4, R79, !P1 ;  /* 0x0000004f044f0207 */ /* 0x000fe20004800000 */
[----:B------:R-:W-:Y:S01]  /*6600*/  IMAD.MOV.U32 R88, RZ, RZ, 0x1 ;  /* 0x00000001ff587424 */ /* 0x000fe200078e00ff */
[----:B------:R-:W-:Y:S01]  /*6610*/  LEA R84, R22, UR49, 0x3 ;  /* 0x0000003116547c11 */ /* 0x000fe2000f8e18ff */
[----:B------:R-:W-:Y:S01]  /*6620*/  USHF.L.U32 UR8, UR51, 0x6, URZ ;  /* 0x0000000633087899 */ /* 0x000fe200080006ff */
[----:B------:R-:W-:Y:S01]  /*6630*/  @P4 LOP3.LUT R79, R79, 0x1, RZ, 0xc0, !PT ;  /* 0x000000014f4f4812 */ /* 0x000fe200078ec0ff */
[----:B------:R-:W-:Y:S01]  /*6640*/  IMAD.IADD R25, R23, 0x1, R2 ;  /* 0x0000000117197824 */ /* 0x000fe200078e0202 */
[----:B------:R-:W-:Y:S01]  /*6650*/  R2UR UR4, R69 ;  /* 0x00000000450472ca */ /* 0x000fe200000e0000 */
[----:B------:R-:W-:Y:S01]  /*6660*/  IMAD.MOV.U32 R86, RZ, RZ, RZ ;  /* 0x000000ffff567224 */ /* 0x000fe200078e00ff */
[----:B------:R-:W-:Y:S01]  /*6670*/  ISETP.NE.U32.OR P5, PT, R79, 0x1, !P4 ;  /* 0x000000014f00780c */ /* 0x000fe200067a5470 */
[----:B------:R-:W-:Y:S01]  /*6680*/  IMAD.U32 R77, RZ, RZ, UR8 ;  /* 0x00000008ff4d7e24 */ /* 0x000fe2000f8e00ff */
[----:B------:R-:W-:Y:S02]  /*6690*/  R2UR UR6, R68 ;  /* 0x00000000440672ca */ /* 0x000fe400000e0000 */
[----:B------:R-:W-:Y:S02]  /*66a0*/  CS2R R42, SRZ ;  /* 0x00000000002a7805 */ /* 0x000fe4000001ff00 */
[----:B------:R-:W-:Y:S02]  /*66b0*/  R2UR UR10, R70 ;  /* 0x00000000460a72ca */ /* 0x000fe400000e0000 */
[----:B------:R-:W-:Y:S02]  /*66c0*/  CS2R R40, SRZ ;  /* 0x0000000000287805 */ /* 0x000fe4000001ff00 */
[----:B------:R-:W-:Y:S02]  /*66d0*/  R2UR UR9, R67 ;  /* 0x00000000430972ca */ /* 0x000fe400000e0000 */
[----:B------:R-:W-:Y:S02]  /*66e0*/  CS2R R38, SRZ ;  /* 0x0000000000267805 */ /* 0x000fe4000001ff00 */
[----:B------:R-:W-:Y:S02]  /*66f0*/  PLOP3.LUT P1, PT, PT, PT, UP1, 0x80, 0x8 ;  /* 0x000000000008781c */ /* 0x000fe40003f2f018 */
[----:B------:R-:W-:Y:S02]  /*6700*/  CS2R R36, SRZ ;  /* 0x0000000000247805 */ /* 0x000fe4000001ff00 */
[----:B------:R-:W-:Y:S01]  /*6710*/  SEL R89, RZ, 0xffffffff, P2 ;  /* 0xffffffffff597807 */ /* 0x000fe20001000000 */
[----:B------:R-:W-:Y:S01]  /*6720*/  UIMAD.WIDE.U32 UR4, UR8, UR4, URZ ;  /* 0x00000004080472a5 */ /* 0x000fe2000f8e00ff */
[----:B------:R-:W-:Y:S02]  /*6730*/  CS2R R34, SRZ ;  /* 0x0000000000227805 */ /* 0x000fe4000001ff00 */
[----:B------:R-:W-:Y:S02]  /*6740*/  @P5 SHF.L.U32 R0, R60, 0x1f, RZ ;  /* 0x0000001f3c005819 */ /* 0x000fe400000006ff */
[----:B------:R-:W-:Y:S01]  /*6750*/  CS2R R32, SRZ ;  /* 0x0000000000207805 */ /* 0x000fe2000001ff00 */
[----:B------:R-:W-:Y:S01]  /*6760*/  USHF.R.U32.HI UR5, URZ, UR6, UR5 ;  /* 0x00000006ff057299 */ /* 0x000fe20008011605 */
[----:B------:R-:W-:Y:S01]  /*6770*/  CS2R R46, SRZ ;  /* 0x00000000002e7805 */ /* 0x000fe2000001ff00 */
[----:B------:R4:W2:Y:S01]  /*6780*/  @P5 SYNCS.PHASECHK.TRANS64.TRYWAIT P4, [UR49+0x80], R0 ;  /* 0x00008000ff0055a7 */ /* 0x0008a20008081131 */
[----:B------:R-:W-:Y:S01]  /*6790*/  VIADD R83, R82, 0x400 ;  /* 0x0000040052537836 */ /* 0x000fe20000000000 */
[----:B------:R-:W-:Y:S01]  /*67a0*/  UISETP.NE.AND UP0, UPT, UR10, 0x1, UPT ;  /* 0x000000010a00788c */ /* 0x000fe2000bf05270 */
[----:B------:R-:W-:Y:S01]  /*67b0*/  IMAD.IADD R81, R72, 0x1, R82 ;  /* 0x0000000148517824 */ /* 0x000fe200078e0252 */
[----:B------:R-:W-:Y:S02]  /*67c0*/  CS2R R44, SRZ ;  /* 0x00000000002c7805 */ /* 0x000fe4000001ff00 */
[----:B------:R-:W-:Y:S02]  /*67d0*/  USEL UR5, UR8, UR5, !UP0 ;  /* 0x0000000508057287 */ /* 0x000fe4000c000000 */
[----:B------:R-:W-:Y:S04]  /*67e0*/  UISETP.NE.AND UP0, UPT, UR9, 0x1, UPT ;  /* 0x000000010900788c */ /* 0x000fe8000bf05270 */
[----:B------:R-:W-:Y:S02]  /*67f0*/  IMAD R6, RZ, RZ, -UR5 ;  /* 0x80000005ff067e24 */ /* 0x000fe4000f8e02ff */
[----:B------:R-:W-:Y:S02]  /*6800*/  IMAD.U32 R76, RZ, RZ, UR5 ;  /* 0x00000005ff4c7e24 */ /* 0x000fe4000f8e00ff */
[----:B------:R-:W-:Y:S01]  /*6810*/  IMAD R77, R6, UR10, R77 ;  /* 0x0000000a064d7c24 */ /* 0x000fe2000f8e024d */
[----:B----4-:R-:W-:Y:S04]  /*6820*/  SHF.L.U32 R0, R59, 0x1f, RZ ;  /* 0x0000001f3b007819 */ /* 0x010fe800000006ff */
[----:B------:R4:W4:Y:S01]  /*6830*/  SYNCS.PHASECHK.TRANS64.TRYWAIT P3, [R84+URZ+0xe0], R0 ;  /* 0x0000e000540075a7 */ /* 0x00092200080611ff */
[----:B-1----:R-:W-:Y:S07]  /*6840*/  UIMAD.WIDE.U32 UR6, UR5, UR12, URZ ;  /* 0x0000000c050672a5 */ /* 0x002fee000f8e00ff */
[----:B------:R-:W-:Y:S02]  /*6850*/  UMOV UR4, UR7 ;  /* 0x0000000700047c82 */ /* 0x000fe40008000000 */
[----:B------:R-:W-:Y:S04]  /*6860*/  USHF.R.U32.HI UR4, URZ, UR13, UR4 ;  /* 0x0000000dff047299 */ /* 0x000fe80008011604 */
[----:B------:R-:W-:Y:S02]  /*6870*/  USEL UR4, UR5, UR4, !UP0 ;  /* 0x0000000405047287 */ /* 0x000fe4000c000000 */
[----:B------:R-:W-:Y:S02]  /*6880*/  UISETP.NE.AND UP0, UPT, UR14, 0x1, UPT ;  /* 0x000000010e00788c */ /* 0x000fe4000bf05270 */
[----:B------:R-:W-:Y:S02]  /*6890*/  UIMAD.WIDE.U32 UR6, UR4, UR15, URZ ;  /* 0x0000000f040672a5 */ /* 0x000fe4000f8e00ff */
[----:B------:R-:W-:Y:S02]  /*68a0*/  IMAD.U32 R75, RZ, RZ, UR4 ;  /* 0x00000004ff4b7e24 */ /* 0x000fe4000f8e00ff */
[----:B------:R-:W-:Y:S01]  /*68b0*/  PLOP3.LUT P0, PT, PT, PT, UP0, 0x80, 0x8 ;  /* 0x000000000008781c */ /* 0x000fe20003f0f008 */
[----:B------:R-:W-:Y:S02]  /*68c0*/  IMAD R5, RZ, RZ, -UR4 ;  /* 0x80000004ff057e24 */ /* 0x000fe4000f8e02ff */
[----:B------:R-:W-:Y:S01]  /*68d0*/  UMOV UR6, UR7 ;  /* 0x0000000700067c82 */ /* 0x000fe20008000000 */
[----:B------:R-:W-:Y:S01]  /*68e0*/  IMAD.U32 R74, RZ, RZ, UR4 ;  /* 0x00000004ff4a7e24 */ /* 0x000fe2000f8e00ff */
[----:B---3--:R-:W-:Y:S01]  /*68f0*/  USHF.R.U32.HI UR6, URZ, UR11, UR6 ;  /* 0x0000000bff067299 */ /* 0x008fe20008011606 */
[----:B------:R-:W-:Y:S05]  /*6900*/  IMAD R76, R5, UR9, R76 ;  /* 0x00000009054c7c24 */ /* 0x000fea000f8e024c */
[----:B------:R-:W-:Y:S02]  /*6910*/  SEL R75, R75, UR6, !P0 ;  /* 0x000000064b4b7c07 */ /* 0x000fe4000c000000 */
[----:B------:R-:W-:Y:S03]  /*6920*/  LOP3.LUT P0, R78, R63, 0xff, RZ, 0xc0, !PT ;  /* 0x000000ff3f4e7812 */ /* 0x000fe6000780c0ff */
[----:B------:R-:W-:Y:S01]  /*6930*/  IMAD.MOV R3, RZ, RZ, -R75 ;  /* 0x000000ffff037224 */ /* 0x000fe200078e0a4b */
[----:B------:R-:W-:Y:S03]  /*6940*/  @P1 SEL R89, R4, R89, !P0 ;  /* 0x0000005904591207 */ /* 0x000fe60004000000 */
[----:B------:R-:W-:Y:S01]  /*6950*/  IMAD R74, R3, UR14, R74 ;  /* 0x0000000e034a7c24 */ /* 0x000fe2000f8e024a */
[----:B------:R-:W-:Y:S02]  /*6960*/  LOP3.LUT R89, R89, 0x1, RZ, 0xc0, !PT ;  /* 0x0000000159597812 */ /* 0x000fe400078ec0ff */
[----:B--2---:R-:W-:Y:S01]  /*6970*/  @P5 SEL R88, RZ, 0x1, !P4 ;  /* 0x00000001ff585807 */ /* 0x004fe20006000000 */
[----:B------:R-:W-:Y:S06]  /*6980*/  @!P5 BRA `(.L_x_87) ;  /* 0x000000000060d947 */ /* 0x000fec0003800000 */
[----:B------:R-:W-:Y:S01]  /*6990*/  IMAD.MOV.U32 R42, RZ, RZ, RZ ;  /* 0x000000ffff2a7224 */ /* 0x000fe200078e00ff */
[----:B------:R-:W-:Y:S01]  /*69a0*/  ISETP.NE.U32.AND P0, PT, R89, 0x1, PT ;  /* 0x000000015900780c */ /* 0x000fe20003f05070 */
[----:B------:R-:W-:Y:S01]  /*69b0*/  BSSY B0, `(.L_x_88) ;  /* 0x000000f000007945 */ /* 0x000fe20003800000 */
[----:B------:R-:W-:Y:S02]  /*69c0*/  ISETP.NE.AND P1, PT, R88, RZ, PT ;  /* 0x000000ff5800720c */ /* 0x000fe40003f25270 */
[----:B------:R-:W-:Y:S02]  /*69d0*/  CS2R R38, SRZ ;  /* 0x0000000000267805 */ /* 0x000fe4000001ff00 */
[----:B------:R-:W-:Y:S02]  /*69e0*/  CS2R R36, SRZ ;  /* 0x0000000000247805 */ /* 0x000fe4000001ff00 */
[----:B------:R-:W-:Y:S02]  /*69f0*/  CS2R R40, SRZ ;  /* 0x0000000000287805 */ /* 0x000fe4000001ff00 */
[----:B------:R-:W-:Y:S02]  /*6a00*/  CS2R R46, SRZ ;  /* 0x00000000002e7805 */ /* 0x000fe4000001ff00 */
[----:B------:R-:W-:Y:S02]  /*6a10*/  CS2R R44, SRZ ;  /* 0x00000000002c7805 */ /* 0x000fe4000001ff00 */
[----:B------:R-:W-:Y:S02]  /*6a20*/  CS2R R34, SRZ ;  /* 0x0000000000227805 */ /* 0x000fe4000001ff00 */
[----:B------:R-:W-:Y:S01]  /*6a30*/  CS2R R32, SRZ ;  /* 0x0000000000207805 */ /* 0x000fe2000001ff00 */
[----:B------:R-:W-:Y:S04]  /*6a40*/  @P0 IMAD R5, R73, 0x4, R83 ;  /* 0x0000000449050824 */ /* 0x000fe800078e0253 */
[----:B------:R-:W-:Y:S01]  /*6a50*/  @P0 IMAD.IADD R4, R72, 0x1, R5 ;  /* 0x0000000148040824 */ /* 0x000fe200078e0205 */
[----:B------:R-:W-:Y:S06]  /*6a60*/  @P1 BRA `(.L_x_89) ;  /* 0x00000000000c1947 */ /* 0x000fec0003800000 */
[----:B------:R-:W-:Y:S04]  /*6a70*/  SHF.L.U32 R3, R60, 0x1f, RZ ;  /* 0x0000001f3c037819 */ /* 0x000fe800000006ff */
[----:B------:R-:W1:Y:S02]  /*6a80*/  SYNCS.PHASECHK.TRANS64.TRYWAIT P1, [UR49+0x80], R3 ;  /* 0x00008003ff0075a7 */ /* 0x000e640008021131 */
[----:B-1----:R-:W-:Y:S05]  /*6a90*/  @!P1 BRA `(.L_x_90) ;  /* 0x0000003000ac9947 */ /* 0x002fea0003800000 */
.L_x_89:
[----:B------:R-:W-:Y:S05]  /*6aa0*/  BSYNC B0 ;  /* 0x0000000000007941 */ /* 0x000fea0003800000 */
.L_x_88:
[----:B------:R-:W-:Y:S05]  /*6ab0*/  @P0 WARPSYNC.ALL ;  /* 0x0000000000000948 */ /* 0x000fea0003800000 */
[----:B------:R2:W3:Y:S01]  /*6ac0*/  @P0 LDSM.16.M88.4 R36, [R5] ;  /* 0x000000000524083b */ /* 0x0004e20000000200 */
[----:B------:R-:W-:Y:S03]  /*6ad0*/  HFMA2 R86, -RZ, RZ, 0, 5.9604644775390625e-08 ;  /* 0x00000001ff567431 */ /* 0x000fe600000001ff */
[----:B------:R2:W1:Y:S04]  /*6ae0*/  @P0 LDSM.16.M88.4 R40, [R4] ;  /* 0x000000000428083b */ /* 0x0004680000000200 */
[----:B------:R2:W1:Y:S04]  /*6af0*/  @P0 LDSM.16.M88.4 R44, [R87+UR49+0x400] ;  /* 0x00040031572c083b */ /* 0x0004680008000200 */
[----:B------:R2:W1:Y:S02]  /*6b00*/  @P0 LDSM.16.M88.4 R32, [R81+0x400] ;  /* 0x000400005120083b */ /* 0x0004640000000200 */
.L_x_87:
[----:B------:R-:W-:Y:S05]  /*6b10*/  BSYNC B1 ;  /* 0x0000000000017941 */ /* 0x000fea0003800000 */
.L_x_86:
[----:B-1----:R-:W-:Y:S04]  /*6b20*/  SHF.R.U32.HI R2, RZ, 0x15, R25 ;  /* 0x00000015ff027819 */ /* 0x002fe80000011619 */
[----:B------:R-:W-:Y:S01]  /*6b30*/  LOP3.LUT P0, RZ, R2, 0x3, R64, 0x48, !PT ;  /* 0x0000000302ff7812 */ /* 0x000fe20007804840 */
[----:B------:R-:W-:Y:S01]  /*6b40*/  @!UPT UIADD3 URZ, UPT, UPT, URZ, URZ, URZ ;  /* 0x000000fffffff290 */ /* 0x000fe2000fffe0ff */
[----:B----4-:R-:W-:Y:S11]  /*6b50*/  @P3 BRA `(.L_x_91) ;  /* 0x0000000000083947 */ /* 0x010ff60003800000 */
[----:B------:R-:W1:Y:S02]  /*6b60*/  SYNCS.PHASECHK.TRANS64.TRYWAIT P1, [R84+URZ+0xe0], R0 ;  /* 0x0000e000540075a7 */ /* 0x000e6400080211ff */
[----:B-1----:R-:W-:Y:S05]  /*6b70*/  @!P1 BRA `(.L_x_92) ;  /* 0x00000030008c9947 */ /* 0x002fea0003800000 */
.L_x_91:
[----:B------:R-:W-:Y:S05]  /*6b80*/  @!P0 BRA `(.L_x_93) ;  /* 0x0000000000408947 */ /* 0x000fea0003800000 */
[----:B------:R-:W2:Y:S01]  /*6b90*/  LDCU.64 UR8, c[0x4][0x70] ;  /* 0x01000e00ff0877ac */ /* 0x000ea20008000a00 */
[----:B------:R-:W-:Y:S01]  /*6ba0*/  MOV R3, 0x0 ;  /* 0x0000000000037802 */ /* 0x000fe20000000f00 */
[----:B------:R-:W-:Y:S02]  /*6bb0*/  HFMA2 R12, -RZ, RZ, 0, 5.9604644775390625e-08 ;  /* 0x00000001ff0c7431 */ /* 0x000fe400000001ff */
[----:B------:R-:W-:Y:S02]  /*6bc0*/  IMAD.MOV.U32 R8, RZ, RZ, 0x192 ;  /* 0x00000192ff087424 */ /* 0x000fe400078e00ff */
[----:B------:R-:W-:Y:S01]  /*6bd0*/  IMAD.MOV.U32 R13, RZ, RZ, RZ ;  /* 0x000000ffff0d7224 */ /* 0x000fe200078e00ff */
[----:B------:R-:W4:Y:S01]  /*6be0*/  LDCU.64 UR6, c[0x4][0x78] ;  /* 0x01000f00ff0677ac */ /* 0x000f220008000a00 */
[----:B------:R-:W1:Y:S01]  /*6bf0*/  LDC.64 R2, c[0x4][R3] ;  /* 0x0100000003027b82 */ /* 0x000e620000000a00 */
[----:B------:R-:W5:Y:S01]  /*6c00*/  LDCU.64 UR4, c[0x4][0x10] ;  /* 0x01000200ff0477ac */ /* 0x000f620008000a00 */
[----:B--2---:R-:W-:Y:S01]  /*6c10*/  MOV R5, UR9 ;  /* 0x0000000900057c02 */ /* 0x004fe20008000f00 */
[----:B------:R-:W-:Y:S01]  /*6c20*/  IMAD.U32 R4, RZ, RZ, UR8 ;  /* 0x00000008ff047e24 */ /* 0x000fe2000f8e00ff */
[----:B----4-:R-:W-:Y:S01]  /*6c30*/  MOV R7, UR7 ;  /* 0x0000000700077c02 */ /* 0x010fe20008000f00 */
[----:B------:R-:W-:Y:S01]  /*6c40*/  IMAD.U32 R6, RZ, RZ, UR6 ;  /* 0x00000006ff067e24 */ /* 0x000fe2000f8e00ff */
[----:B-----5:R-:W-:Y:S01]  /*6c50*/  MOV R11, UR5 ;  /* 0x00000005000b7c02 */ /* 0x020fe20008000f00 */
[----:B------:R-:W-:Y:S02]  /*6c60*/  IMAD.U32 R10, RZ, RZ, UR4 ;  /* 0x00000004ff0a7e24 */ /* 0x000fe4000f8e00ff */
[----:B------:R-:W-:Y:S07]  /*6c70*/  LEPC R20, `(.L_x_93) ;  /* 0x000000001014794e */ /* 0x000fee0000000000 */
[----:B-1-3--:R-:W-:Y:S05]  /*6c80*/  CALL.ABS.NOINC R2 ;  /* 0x0000000002007343 */ /* 0x00afea0003c00000 */
.L_x_93:
[----:B------:R-:W-:Y:S01]  /*6c90*/  LOP3.LUT R3, R44, 0xffffe000, RZ, 0xc0, !PT ;  /* 0xffffe0002c037812 */ /* 0x000fe200078ec0ff */
[----:B------:R-:W-:Y:S05]  /*6ca0*/  WARPSYNC.ALL ;  /* 0x0000000000007948 */ /* 0x000fea0003800000 */
[----:B------:R-:W-:Y:S01]  /*6cb0*/  R2UR UR4, R25 ;  /* 0x00000000190472ca */ /* 0x000fe200000e0000 */
[----:B------:R-:W-:Y:S01]  /*6cc0*/  IMAD.SHL.U32 R91, R73, 0x4, RZ ;  /* 0x00000004495b7824 */ /* 0x000fe200078e00ff */
[----:B------:R-:W-:Y:S01]  /*6cd0*/  LOP3.LUT R20, R32, 0xffffe000, RZ, 0xc0, !PT ;  /* 0xffffe00020147812 */ /* 0x000fe200078ec0ff */
[----:B------:R-:W-:Y:S01]  /*6ce0*/  BSSY.RECONVERGENT B0, `(.L_x_94) ;  /* 0x000005e000007945 */ /* 0x000fe20003800200 */
[----:B------:R-:W-:Y:S01]  /*6cf0*/  LOP3.LUT R21, R33, 0xffffe000, RZ, 0xc0, !PT ;  /* 0xffffe00021157812 */ /* 0x000fe200078ec0ff */
[----:B------:R-:W-:Y:S01]  /*6d00*/  IMAD.IADD R83, R83, 0x1, R91 ;  /* 0x0000000153537824 */ /* 0x000fe200078e025b */
[----:B------:R-:W-:Y:S02]  /*6d10*/  LOP3.LUT R26, R34, 0xffffe000, RZ, 0xc0, !PT ;  /* 0xffffe000221a7812 */ /* 0x000fe400078ec0ff */
[----:B------:R-:W-:Y:S01]  /*6d20*/  ISETP.NE.AND P1, PT, R62, RZ, PT ;  /* 0x000000ff3e00720c */ /* 0x000fe20003f25270 */
[----:B------:R-:W-:Y:S01]  /*6d30*/  IMAD.IADD R85, R72, 0x1, R83 ;  /* 0x0000000148557824 */ /* 0x000fe200078e0253 */
[----:B------:R-:W-:Y:S03]  /*6d40*/  ISETP.NE.AND P6, PT, R80, RZ, PT ;  /* 0x000000ff5000720c */ /* 0x000fe60003fc5270 */
[----:B--2---:R-:W1:Y:S01]  /*6d50*/  LDTM.16dp128bit.x8 R4, tmem[UR4] ;  /* 0x00000004000479ee */ /* 0x004e620008180000 */
[----:B------:R-:W-:Y:S01]  /*6d60*/  ISETP.NE.U32.OR P0, PT, R79, 0x1, !P6 ;  /* 0x000000014f00780c */ /* 0x000fe20007705470 */
[C---:B-1----:R-:W-:Y:S01]  /*6d70*/  FMUL R0, R24.reuse, R4 ;  /* 0x0000000418007220 */ /* 0x042fe20000400000 */
[----:B------:R-:W-:Y:S01]  /*6d80*/  LOP3.LUT R4, R45, 0xffffe000, RZ, 0xc0, !PT ;  /* 0xffffe0002d047812 */ /* 0x000fe200078ec0ff */
[C---:B------:R-:W-:Y:S01]  /*6d90*/  FMUL R2, R24.reuse, R5 ;  /* 0x0000000518027220 */ /* 0x040fe20000400000 */
[----:B------:R-:W-:Y:S01]  /*6da0*/  FMUL R5, R24, R12 ;  /* 0x0000000c18057220 */ /* 0x000fe20000400000 */
[C---:B------:R-:W-:Y:S01]  /*6db0*/  FFMA R28, R27.reuse, R3, R0 ;  /* 0x000000031b1c7223 */ /* 0x040fe20000000000 */
[----:B------:R-:W-:Y:S01]  /*6dc0*/  LOP3.LUT R3, R46, 0xffffe000, RZ, 0xc0, !PT ;  /* 0xffffe0002e037812 */ /* 0x000fe200078ec0ff */
[----:B------:R-:W-:Y:S01]  /*6dd0*/  FFMA R29, R27, R4, R2 ;  /* 0x000000041b1d7223 */ /* 0x000fe20000000002 */
[----:B------:R-:W-:Y:S01]  /*6de0*/  LOP3.LUT R4, R47, 0xffffe000, RZ, 0xc0, !PT ;  /* 0xffffe0002f047812 */ /* 0x000fe200078ec0ff */
[C---:B------:R-:W-:Y:S01]  /*6df0*/  FMUL R0, R24.reuse, R6 ;  /* 0x0000000618007220 */ /* 0x040fe20000400000 */
[----:B------:R-:W-:Y:S01]  /*6e00*/  F2FP.TF32.F32.PACK_B R28, R28 ;  /* 0x0000001cff1c723e */ /* 0x000fe200024050ff */
[C---:B------:R-:W-:Y:S01]  /*6e10*/  FMUL R2, R24.reuse, R7 ;  /* 0x0000000718027220 */ /* 0x040fe20000400000 */
[----:B------:R-:W-:Y:S01]  /*6e20*/  F2FP.TF32.F32.PACK_B R29, R29 ;  /* 0x0000001dff1d723e */ /* 0x000fe200024050ff */
[C---:B------:R-:W-:Y:S01]  /*6e30*/  FFMA R30, R27.reuse, R3, R0 ;  /* 0x000000031b1e7223 */ /* 0x040fe20000000000 */
[C---:B------:R-:W-:Y:S01]  /*6e40*/  FMUL R0, R24.reuse, R8 ;  /* 0x0000000818007220 */ /* 0x040fe20000400000 */
[C---:B------:R-:W-:Y:S01]  /*6e50*/  FFMA R31, R27.reuse, R4, R2 ;  /* 0x000000041b1f7223 */ /* 0x040fe20000000002 */
[C---:B------:R-:W-:Y:S01]  /*6e60*/  FMUL R2, R24.reuse, R9 ;  /* 0x0000000918027220 */ /* 0x040fe20000400000 */
[C---:B------:R-:W-:Y:S01]  /*6e70*/  FMUL R3, R24.reuse, R10 ;  /* 0x0000000a18037220 */ /* 0x040fe20000400000 */
[----:B------:R-:W-:Y:S01]  /*6e80*/  F2FP.TF32.F32.PACK_B R30, R30 ;  /* 0x0000001eff1e723e */ /* 0x000fe200024050ff */
[C---:B------:R-:W-:Y:S01]  /*6e90*/  FMUL R9, R24.reuse, R16 ;  /* 0x0000001018097220 */ /* 0x040fe20000400000 */
[----:B------:R-:W-:Y:S01]  /*6ea0*/  F2FP.TF32.F32.PACK_B R31, R31 ;  /* 0x0000001fff1f723e */ /* 0x000fe200024050ff */
[----:B------:R-:W-:Y:S01]  /*6eb0*/  FFMA R16, R27, R20, R0 ;  /* 0x000000141b107223 */ /* 0x000fe20000000000 */
[----:B------:R-:W-:Y:S01]  /*6ec0*/  LOP3.LUT R0, R35, 0xffffe000, RZ, 0xc0, !PT ;  /* 0xffffe00023007812 */ /* 0x000fe200078ec0ff */
[C---:B------:R-:W-:Y:S01]  /*6ed0*/  FMUL R4, R24.reuse, R11 ;  /* 0x0000000b18047220 */ /* 0x040fe20000400000 */
[----:B------:R-:W-:Y:S01]  /*6ee0*/  FMUL R10, R24, R17 ;  /* 0x00000011180a7220 */ /* 0x000fe20000400000 */
[C---:B------:R-:W-:Y:S01]  /*6ef0*/  FFMA R17, R27.reuse, R21, R2 ;  /* 0x000000151b117223 */ /* 0x040fe20000000002 */
[----:B---3--:R-:W-:Y:S01]  /*6f00*/  LOP3.LUT R2, R36, 0xffffe000, RZ, 0xc0, !PT ;  /* 0xffffe00024027812 */ /* 0x008fe200078ec0ff */
[C---:B------:R-:W-:Y:S01]  /*6f10*/  FMUL R11, R24.reuse, R18 ;  /* 0x00000012180b7220 */ /* 0x040fe20000400000 */
[----:B------:R-:W-:Y:S01]  /*6f20*/  F2FP.TF32.F32.PACK_B R16, R16 ;  /* 0x00000010ff10723e */ /* 0x000fe200024050ff */
[----:B------:R-:W-:Y:S01]  /*6f30*/  FFMA R18, R27, R26, R3 ;  /* 0x0000001a1b127223 */ /* 0x000fe20000000003 */
[----:B------:R-:W-:Y:S01]  /*6f40*/  LOP3.LUT R3, R37, 0xffffe000, RZ, 0xc0, !PT ;  /* 0xffffe00025037812 */ /* 0x000fe200078ec0ff */
[----:B------:R-:W-:Y:S01]  /*6f50*/  FMUL R6, R24, R13 ;  /* 0x0000000d18067220 */ /* 0x000fe20000400000 */
[----:B------:R-:W-:Y:S01]  /*6f60*/  LOP3.LUT R13, R38, 0xffffe000, RZ, 0xc0, !PT ;  /* 0xffffe000260d7812 */ /* 0x000fe200078ec0ff */
[C---:B------:R-:W-:Y:S01]  /*6f70*/  FMUL R7, R24.reuse, R14 ;  /* 0x0000000e18077220 */ /* 0x040fe20000400000 */
[----:B------:R-:W-:Y:S01]  /*6f80*/  LOP3.LUT R14, R39, 0xffffe000, RZ, 0xc0, !PT ;  /* 0xffffe000270e7812 */ /* 0x000fe200078ec0ff */
[----:B------:R-:W-:Y:S01]  /*6f90*/  FMUL R12, R24, R19 ;  /* 0x00000013180c7220 */ /* 0x000fe20000400000 */
[----:B------:R-:W-:Y:S01]  /*6fa0*/  F2FP.TF32.F32.PACK_B R17, R17 ;  /* 0x00000011ff11723e */ /* 0x000fe200024050ff */
[----:B------:R1:W-:Y:S01]  /*6fb0*/  STSM.16.M88.4 [R82+0x400], R28 ;  /* 0x0004001c52007844 */ /* 0x0003e20000000200 */
[----:B------:R-:W-:Y:S01]  /*6fc0*/  F2FP.TF32.F32.PACK_B R18, R18 ;  /* 0x00000012ff12723e */ /* 0x000fe200024050ff */
[C---:B------:R-:W-:Y:S01]  /*6fd0*/  FFMA R19, R27.reuse, R0, R4 ;  /* 0x000000001b137223 */ /* 0x040fe20000000004 */
[----:B------:R-:W-:Y:S01]  /*6fe0*/  LOP3.LUT R0, R40, 0xffffe000, RZ, 0xc0, !PT ;  /* 0xffffe00028007812 */ /* 0x000fe200078ec0ff */
[C---:B------:R-:W-:Y:S01]  /*6ff0*/  FFMA R4, R27.reuse, R2, R5 ;  /* 0x000000021b047223 */ /* 0x040fe20000000005 */
[----:B------:R-:W-:Y:S01]  /*7000*/  FMUL R8, R24, R15 ;  /* 0x0000000f18087220 */ /* 0x000fe20000400000 */
[----:B------:R-:W-:Y:S01]  /*7010*/  FFMA R5, R27, R3, R6 ;  /* 0x000000031b057223 */ /* 0x000fe20000000006 */
[----:B------:R-:W-:Y:S01]  /*7020*/  LOP3.LUT R2, R41, 0xffffe000, RZ, 0xc0, !PT ;  /* 0xffffe00029027812 */ /* 0x000fe200078ec0ff */
[C---:B------:R-:W-:Y:S01]  /*7030*/  FFMA R6, R27.reuse, R13, R7 ;  /* 0x0000000d1b067223 */ /* 0x040fe20000000007 */
[----:B------:R-:W-:Y:S01]  /*7040*/  LOP3.LUT R3, R42, 0xffffe000, RZ, 0xc0, !PT ;  /* 0xffffe0002a037812 */ /* 0x000fe200078ec0ff */
[----:B------:R-:W-:Y:S01]  /*7050*/  FFMA R7, R27, R14, R8 ;  /* 0x0000000e1b077223 */ /* 0x000fe20000000008 */
[----:B------:R-:W-:Y:S01]  /*7060*/  LOP3.LUT R13, R43, 0xffffe000, RZ, 0xc0, !PT ;  /* 0xffffe0002b0d7812 */ /* 0x000fe200078ec0ff */
[C---:B------:R-:W-:Y:S01]  /*7070*/  FFMA R8, R27.reuse, R0, R9 ;  /* 0x000000001b087223 */ /* 0x040fe20000000009 */
[----:B------:R-:W-:Y:S01]  /*7080*/  F2FP.TF32.F32.PACK_B R19, R19 ;  /* 0x00000013ff13723e */ /* 0x000fe200024050ff */
[C---:B------:R-:W-:Y:S01]  /*7090*/  FFMA R9, R27.reuse, R2, R10 ;  /* 0x000000021b097223 */ /* 0x040fe2000000000a */
[C---:B------:R-:W-:Y:S01]  /*70a0*/  FFMA R10, R27.reuse, R3, R11 ;  /* 0x000000031b0a7223 */ /* 0x040fe2000000000b */
[----:B------:R-:W-:Y:S01]  /*70b0*/  FFMA R11, R27, R13, R12 ;  /* 0x0000000d1b0b7223 */ /* 0x000fe2000000000c */
[----:B------:R-:W-:Y:S01]  /*70c0*/  F2FP.TF32.F32.PACK_B R4, R4 ;  /* 0x00000004ff04723e */ /* 0x000fe200024050ff */
[----:B------:R1:W-:Y:S01]  /*70d0*/  STSM.16.M88.4 [R81+0x400], R16 ;  /* 0x0004001051007844 */ /* 0x0003e20000000200 */
[----:B------:R-:W-:Y:S02]  /*70e0*/  F2FP.TF32.F32.PACK_B R5, R5 ;  /* 0x00000005ff05723e */ /* 0x000fe400024050ff */
[----:B------:R-:W-:Y:S02]  /*70f0*/  F2FP.TF32.F32.PACK_B R6, R6 ;  /* 0x00000006ff06723e */ /* 0x000fe400024050ff */
[----:B------:R-:W-:Y:S02]  /*7100*/  F2FP.TF32.F32.PACK_B R7, R7 ;  /* 0x00000007ff07723e */ /* 0x000fe400024050ff */
[----:B------:R-:W-:Y:S02]  /*7110*/  F2FP.TF32.F32.PACK_B R8, R8 ;  /* 0x00000008ff08723e */ /* 0x000fe400024050ff */
[----:B------:R-:W-:Y:S01]  /*7120*/  F2FP.TF32.F32.PACK_B R9, R9 ;  /* 0x00000009ff09723e */ /* 0x000fe200024050ff */
[----:B------:R1:W-:Y:S01]  /*7130*/  STSM.16.M88.4 [R83], R4 ;  /* 0x0000000453007844 */ /* 0x0003e20000000200 */
[----:B------:R-:W-:Y:S02]  /*7140*/  F2FP.TF32.F32.PACK_B R10, R10 ;  /* 0x0000000aff0a723e */ /* 0x000fe400024050ff */
[----:B------:R-:W-:Y:S05]  /*7150*/  F2FP.TF32.F32.PACK_B R11, R11 ;  /* 0x0000000bff0b723e */ /* 0x000fea00024050ff */
[----:B------:R1:W-:Y:S01]  /*7160*/  STSM.16.M88.4 [R85], R8 ;  /* 0x0000000855007844 */ /* 0x0003e20000000200 */
[----:B------:R-:W-:Y:S01]  /*7170*/  @!PT LDS RZ, [RZ] ;  /* 0x00000000fffff984 */ /* 0x000fe20000000800 */
[----:B------:R-:W-:Y:S01]  /*7180*/  @!PT LDS RZ, [RZ] ;  /* 0x00000000fffff984 */ /* 0x000fe20000000800 */
[----:B------:R-:W-:Y:S01]  /*7190*/  @!PT LDS RZ, [RZ] ;  /* 0x00000000fffff984 */ /* 0x000fe20000000800 */
[----:B------:R-:W-:Y:S01]  /*71a0*/  @!PT LDS RZ, [RZ] ;  /* 0x00000000fffff984 */ /* 0x000fe20000000800 */
[----:B------:R2:W-:Y:S07]  /*71b0*/  MEMBAR.ALL.CTA ;  /* 0x0000000000007992 */ /* 0x0005ee0000008000 */
[----:B--2---:R-:W2:Y:S02]  /*71c0*/  FENCE.VIEW.ASYNC.S ;  /* 0x00000000000073c6 */ /* 0x004ea40000000000 */
[----:B--2---:R-:W-:Y:S06]  /*71d0*/  BAR.SYNC.DEFER_BLOCKING 0x1, 0x80 ;  /* 0x0042000000007b1d */ /* 0x004fec0000010000 */
[----:B------:R-:W-:Y:S05]  /*71e0*/  @P1 BRA `(.L_x_95) ;  /* 0x0000000000341947 */ /* 0x000fea0003800000 */
[----:B------:R-:W2:Y:S01]  /*71f0*/  LDCU.64 UR6, c[0x0][0x348] ;  /* 0x00006900ff0677ac */ /* 0x000ea20008000a00 */
[----:B------:R-:W-:Y:S02]  /*7200*/  R2UR UR42, R77 ;  /* 0x000000004d2a72ca */ /* 0x000fe400000e0000 */
[----:B------:R-:W-:Y:S01]  /*7210*/  R2UR UR43, R76 ;  /* 0x000000004c2b72ca */ /* 0x000fe200000e0000 */
[----:B------:R-:W-:Y:S01]  /*7220*/  UIADD3 UR4, UPT, UPT, UR49, 0x400, URZ ;  /* 0x0000040031047890 */ /* 0x000fe2000fffe0ff */
[----:B------:R-:W-:Y:S02]  /*7230*/  R2UR UR44, R74 ;  /* 0x000000004a2c72ca */ /* 0x000fe400000e0000 */
[----:B------:R-:W-:Y:S03]  /*7240*/  R2UR UR45, R75 ;  /* 0x000000004b2d72ca */ /* 0x000fe600000e0000 */
[----:B------:R-:W-:Y:S05]  /*7250*/  IMAD.U32 R71, RZ, RZ, UR4 ;  /* 0x00000004ff477e24 */ /* 0x000fea000f8e00ff */
[----:B------:R-:W-:Y:S01]  /*7260*/  R2UR UR40, R71 ;  /* 0x00000000472872ca */ /* 0x000fe200000e0000 */
[----:B--2---:R-:W-:Y:S04]  /*7270*/  UIADD3 UR4, UP0, UPT, UR6, 0x780, URZ ;  /* 0x0000078006047890 */ /* 0x004fe8000ff1e0ff */
[----:B------:R-:W-:Y:S09]  /*7280*/  UIADD3.X UR5, UPT, UPT, URZ, UR7, URZ, UP0, !UPT ;  /* 0x00000007ff057290 */ /* 0x000ff200087fe4ff */
[----:B------:R2:W-:Y:S01]  /*7290*/  UTMASTG.5D.IM2COL [UR40], [UR4] ;  /* 0x00000028040073b5 */ /* 0x0005e20008060000 */
[----:B------:R0:W-:Y:S01]  /*72a0*/  UTMACMDFLUSH ;  /* 0x00000000000079b7 */ /* 0x0001e20000000000 */
[----:B--2---:R-:W-:Y:S04]  /*72b0*/  DEPBAR.LE SB0, 0x1 ;  /* 0x000080400000791a */ /* 0x004fe80000000000 */
.L_x_95:
[----:B------:R-:W-:Y:S05]  /*72c0*/  BSYNC.RECONVERGENT B0 ;  /* 0x0000000000007941 */ /* 0x000fea0003800200 */
.L_x_94:
[----:B------:R-:W-:Y:S01]  /*72d0*/  BAR.SYNC.DEFER_BLOCKING 0x1, 0x80 ;  /* 0x0042000000007b1d */ /* 0x000fe20000010000 */
[----:B------:R-:W-:Y:S01]  /*72e0*/  LEA R2, R86, UR49, 0x3 ;  /* 0x0000003156027c11 */ /* 0x000fe2000f8e18ff */
[----:B------:R-:W-:Y:S01]  /*72f0*/  UISETP.NE.AND UP0, UPT, UR53, URZ, UPT ;  /* 0x000000ff3500728c */ /* 0x000fe2000bf05270 */
[----:B-1----:R-:W-:Y:S08]  /*7300*/  @P0 SHF.L.U32 R4, R60, 0x1f, RZ ;  /* 0x0000001f3c040819 */ /* 0x002ff000000006ff */
[----:B------:R-:W-:Y:S05]  /*7310*/  BRA.U !UP0, `(.L_x_96) ;  /* 0x0000000108287547 */ /* 0x000fea000b800000 */
[----:B------:R-:W1:Y:S01]  /*7320*/  S2R R0, SR_CgaCtaId ;  /* 0x0000000000007919 */ /* 0x000e620000008800 */
[----:B------:R-:W-:Y:S01]  /*7330*/  ISETP.NE.U32.OR P1, PT, R79, 0x1, !P6 ;  /* 0x000000014f00780c */ /* 0x000fe20007725470 */
[----:B------:R-:W-:Y:S01]  /*7340*/  IMAD.U32 R3, RZ, RZ, UR50 ;  /* 0x00000032ff037e24 */ /* 0x000fe2000f8e00ff */
[----:B------:R-:W-:Y:S04]  /*7350*/  UIADD3 UR4, UPT, UPT, UR50, 0x1, URZ ;  /* 0x0000000132047890 */ /* 0x000fe8000fffe0ff */
[----:B------:R-:W-:Y:S04]  /*7360*/  UISETP.NE.AND UP0, UPT, UR4, 0x4, UPT ;  /* 0x000000040400788c */ /* 0x000fe8000bf05270 */
[----:B------:R-:W-:Y:S03]  /*7370*/  USEL UR50, UR4, URZ, UP0 ;  /* 0x000000ff04327287 */ /* 0x000fe60008000000 */
[----:B------:R-:W-:Y:S05]  /*7380*/  @P1 LEA R3, R3, UR49, 0x3 ;  /* 0x0000003103031c11 */ /* 0x000fea000f8e18ff */
[----:B------:R-:W-:Y:S05]  /*7390*/  @P1 VIADD R3, R3, 0xa0 ;  /* 0x000000a003031836 */ /* 0x000fea0000000000 */
[----:B-1----:R-:W-:Y:S04]  /*73a0*/  @P1 PRMT R0, R0, 0x654, R3 ;  /* 0x0000065400001816 */ /* 0x002fe80000000003 */
[----:B------:R1:W-:Y:S03]  /*73b0*/  @P1 SYNCS.ARRIVE.TRANS64.RED.A1T0 RZ, [R0+URZ], RZ ;  /* 0x000000ff00ff19a7 */ /* 0x0003e600081004ff */
.L_x_96:
[----:B------:R-:W2:Y:S01]  /*73c0*/  @P0 SYNCS.PHASECHK.TRANS64.TRYWAIT P1, [R2+URZ+0x80], R4 ;  /* 0x00008004020005a7 */ /* 0x000ea200080211ff */
[----:B------:R-:W-:Y:S01]  /*73d0*/  BSSY B1, `(.L_x_97) ;  /* 0x0000016000017945 */ /* 0x000fe20003800000 */
[----:B--2---:R-:W-:Y:S03]  /*73e0*/  @P0 SEL R88, RZ, 0x1, !P1 ;  /* 0x00000001ff580807 */ /* 0x004fe60004800000 */
[----:B------:R-:W-:Y:S05]  /*73f0*/  @!P0 BRA `(.L_x_98) ;  /* 0x00000000004c8947 */ /* 0x000fea0003800000 */
[----:B------:R-:W-:Y:S01]  /*7400*/  ISETP.NE.U32.AND P0, PT, R89, 0x1, PT ;  /* 0x000000015900780c */ /* 0x000fe20003f05070 */
[----:B------:R-:W-:Y:S01]  /*7410*/  BSSY B0, `(.L_x_99) ;  /* 0x0000009000007945 */ /* 0x000fe20003800000 */
[----:B------:R-:W-:Y:S11]  /*7420*/  ISETP.NE.AND P1, PT, R88, RZ, PT ;  /* 0x000000ff5800720c */ /* 0x000ff60003f25270 */
[----:B------:R-:W-:Y:S05]  /*7430*/  @P0 IMAD R5, R86, 0x2000, R87 ;  /* 0x0000200056050824 */ /* 0x000fea00078e0257 */
[----:B------:R-:W-:Y:S05]  /*7440*/  @P0 IADD3 R4, PT, PT, R5, UR49, RZ ;  /* 0x0000003105040c10 */ /* 0x000fea000fffe0ff */
[----:B------:R-:W-:Y:S01]  /*7450*/  @P0 IMAD.IADD R3, R91, 0x1, R4 ;  /* 0x000000015b030824 */ /* 0x000fe200078e0204 */
[----:B------:R-:W-:Y:S06]  /*7460*/  @P1 BRA `(.L_x_100) ;  /* 0x00000000000c1947 */ /* 0x000fec0003800000 */
[----:B-1----:R-:W-:Y:S04]  /*7470*/  SHF.L.U32 R0, R60, 0x1f, RZ ;  /* 0x0000001f3c007819 */ /* 0x002fe800000006ff */
[----:B------:R-:W1:Y:S02]  /*7480*/  SYNCS.PHASECHK.TRANS64.TRYWAIT P1, [R2+URZ+0x80], R0 ;  /* 0x00008000020075a7 */ /* 0x000e6400080211ff */
[----:B-1----:R-:W-:Y:S05]  /*7490*/  @!P1 BRA `(.L_x_101) ;  /* 0x0000002800589947 */ /* 0x002fea0003800000 */
.L_x_100:
[----:B------:R-:W-:Y:S05]  /*74a0*/  BSYNC B0 ;  /* 0x0000000000007941 */ /* 0x000fea0003800000 */
.L_x_99:
[C---:B------:R-:W-:Y:S01]  /*74b0*/  @P0 IADD3 R4, PT, PT, R72.reuse, R4, RZ ;  /* 0x0000000448040210 */ /* 0x040fe20007ffe0ff */
[----:B------:R-:W-:Y:S05]  /*74c0*/  @P0 WARPSYNC.ALL ;  /* 0x0000000000000948 */ /* 0x000fea0003800000 */
[----:B------:R2:W3:Y:S01]  /*74d0*/  @P0 LDSM.16.M88.4 R44, [R5+UR49+0x400] ;  /* 0x00040031052c083b */ /* 0x0004e20008000200 */
[----:B-1----:R-:W-:Y:S02]  /*74e0*/  @P0 IADD3 R0, PT, PT, R72, R3, RZ ;  /* 0x0000000348000210 */ /* 0x002fe40007ffe0ff */
[----:B------:R-:W-:Y:S01]  /*74f0*/  IADD3 R86, PT, PT, R86, 0x1, RZ ;  /* 0x0000000156567810 */ /* 0x000fe20007ffe0ff */
[----:B------:R2:W4:Y:S04]  /*7500*/  @P0 LDSM.16.M88.4 R32, [R4+0x400] ;  /* 0x000400000420083b */ /* 0x0005280000000200 */
[----:B------:R2:W1:Y:S04]  /*7510*/  @P0 LDSM.16.M88.4 R36, [R3+0x400] ;  /* 0x000400000324083b */ /* 0x0004680000000200 */
[----:B------:R2:W1:Y:S02]  /*7520*/  @P0 LDSM.16.M88.4 R40, [R0+0x400] ;  /* 0x000400000028083b */ /* 0x0004640000000200 */
.L_x_98:
[----:B------:R-:W-:Y:S05]  /*7530*/  BSYNC B1 ;  /* 0x0000000000017941 */ /* 0x000fea0003800000 */
.L_x_97:
[----:B-12---:R-:W-:Y:S05]  /*7540*/  VIADD R0, R25, 0x20 ;  /* 0x0000002019007836 */ /* 0x006fea0000000000 */
[----:B------:R-:W-:Y:S04]  /*7550*/  SHF.R.U32.HI R0, RZ, 0x15, R0 ;  /* 0x00000015ff007819 */ /* 0x000fe80000011600 */
[----:B------:R-:W-:Y:S11]  /*7560*/  LOP3.LUT P0, RZ, R0, 0x3, R64, 0x48, !PT ;  /* 0x0000000300ff7812 */ /* 0x000ff60007804840 */
[----:B------:R-:W-:Y:S02]  /*7570*/  @!UPT UIADD3 URZ, UPT, UPT, URZ, URZ, URZ ;  /* 0x000000fffffff290 */ /* 0x000fe4000fffe0ff */
[----:B------:R-:W-:Y:S05]  /*7580*/  @!P0 BRA `(.L_x_102) ;  /* 0x0000000000408947 */ /* 0x000fea0003800000 */
[----:B------:R-:W1:Y:S01]  /*7590*/  LDCU.64 UR8, c[0x4][0x70] ;  /* 0x01000e00ff0877ac */ /* 0x000e620008000a00 */
[----:B------:R-:W-:Y:S01]  /*75a0*/  MOV R3, 0x0 ;  /* 0x0000000000037802 */ /* 0x000fe20000000f00 */
[----:B------:R-:W-:Y:S02]  /*75b0*/  HFMA2 R12, -RZ, RZ, 0, 5.9604644775390625e-08 ;  /* 0x00000001ff0c7431 */ /* 0x000fe400000001ff */
[----:B------:R-:W-:Y:S02]  /*75c0*/  IMAD.MOV.U32 R8, RZ, RZ, 0x192 ;  /* 0x00000192ff087424 */ /* 0x000fe400078e00ff */
[----:B------:R-:W-:Y:S01]  /*75d0*/  IMAD.MOV.U32 R13, RZ, RZ, RZ ;  /* 0x000000ffff0d7224 */ /* 0x000fe200078e00ff */
[----:B------:R-:W2:Y:S01]  /*75e0*/  LDCU.64 UR6, c[0x4][0x78] ;  /* 0x01000f00ff0677ac */ /* 0x000ea20008000a00 */
[----:B------:R-:W3:Y:S01]  /*75f0*/  LDC.64 R2, c[0x4][R3] ;  /* 0x0100000003027b82 */ /* 0x000ee20000000a00 */
[----:B------:R-:W5:Y:S01]  /*7600*/  LDCU.64 UR4, c[0x4][0x10] ;  /* 0x01000200ff0477ac */ /* 0x000f620008000a00 */
[----:B-1----:R-:W-:Y:S01]  /*7610*/  MOV R5, UR9 ;  /* 0x0000000900057c02 */ /* 0x002fe20008000f00 */
[----:B------:R-:W-:Y:S01]  /*7620*/  IMAD.U32 R4, RZ, RZ, UR8 ;  /* 0x00000008ff047e24 */ /* 0x000fe2000f8e00ff */
[----:B--2---:R-:W-:Y:S01]  /*7630*/  MOV R7, UR7 ;  /* 0x0000000700077c02 */ /* 0x004fe20008000f00 */
[----:B------:R-:W-:Y:S01]  /*7640*/  IMAD.U32 R6, RZ, RZ, UR6 ;  /* 0x00000006ff067e24 */ /* 0x000fe2000f8e00ff */
[----:B-----5:R-:W-:Y:S01]  /*7650*/  MOV R11, UR5 ;  /* 0x00000005000b7c02 */ /* 0x020fe20008000f00 */
[----:B------:R-:W-:Y:S02]  /*7660*/  IMAD.U32 R10, RZ, RZ, UR4 ;  /* 0x00000004ff0a7e24 */ /* 0x000fe4000f8e00ff */
[----:B------:R-:W-:Y:S07]  /*7670*/  LEPC R20, `(.L_x_102) ;  /* 0x000000001014794e */ /* 0x000fee0000000000 */
[----:B---34-:R-:W-:Y:S05]  /*7680*/  CALL.ABS.NOINC R2 ;  /* 0x0000000002007343 */ /* 0x018fea0003c00000 */
.L_x_102:
[----:B---3--:R-:W-:Y:S01]  /*7690*/  LOP3.LUT R3, R44, 0xffffe000, RZ, 0xc0, !PT ;  /* 0xffffe0002c037812 */ /* 0x008fe200078ec0ff */
[----:B------:R-:W-:Y:S05]  /*76a0*/  WARPSYNC.ALL ;  /* 0x0000000000007948 */ /* 0x000fea0003800000 */
[----:B------:R-:W-:Y:S01]  /*76b0*/  R2UR UR4, R25 ;  /* 0x00000000190472ca */ /* 0x000fe200000e0000 */
[----:B------:R-:W1:Y:S01]  /*76c0*/  S2R R90, SR_CgaCtaId ;  /* 0x00000000005a7919 */ /* 0x000e620000008800 */
[----:B----4-:R-:W-:Y:S01]  /*76d0*/  LOP3.LUT R20, R32, 0xffffe000, RZ, 0xc0, !PT ;  /* 0xffffe00020147812 */ /* 0x010fe200078ec0ff */
[----:B------:R-:W-:Y:S01]  /*76e0*/  BSSY.RECONVERGENT B0, `(.L_x_103) ;  /* 0x0000061000007945 */ /* 0x000fe20003800200 */
[----:B------:R-:W-:Y:S02]  /*76f0*/  ISETP.NE.AND P6, PT, R80, RZ, PT ;  /* 0x000000ff5000720c */ /* 0x000fe40003fc5270 */
[----:B------:R-:W-:Y:S02]  /*7700*/  ISETP.NE.AND P1, PT, R62, RZ, PT ;  /* 0x000000ff3e00720c */ /* 0x000fe40003f25270 */
[----:B------:R-:W-:Y:S05]  /*7710*/  ISETP.NE.U32.OR P0, PT, R79, 0x1, !P6 ;  /* 0x000000014f00780c */ /* 0x000fea0007705470 */
[----:B------:R-:W2:Y:S02]  /*7720*/  LDTM.16dp128bit.x8 R4, tmem[UR4+0x20] ;  /* 0x00002004000479ee */ /* 0x000ea40008180000 */
[C---:B--2---:R-:W-:Y:S01]  /*7730*/  FMUL R0, R24.reuse, R4 ;  /* 0x0000000418007220 */ /* 0x044fe20000400000 */
        /* <DEDUP_REMOVED lines=17> */
[----:B------:R-:W-:Y:S01]  /*7850*/  FFMA R16, R27, R20, R0 ;  /* 0x000000141b107223 */ /* 0x000fe20000000000 */
[----:B------:R-:W-:Y:S01]  /*7860*/  LOP3.LUT R0, R33, 0xffffe000, RZ, 0xc0, !PT ;  /* 0xffffe00021007812 */ /* 0x000fe200078ec0ff */
[----:B------:R-:W-:Y:S01]  /*7870*/  FMUL R6, R24, R13 ;  /* 0x0000000d18067220 */ /* 0x000fe20000400000 */
[----:B------:R-:W-:Y:S01]  /*7880*/  LOP3.LUT R13, R34, 0xffffe000, RZ, 0xc0, !PT ;  /* 0xffffe000220d7812 */ /* 0x000fe200078ec0ff */
[C---:B------:R-:W-:Y:S01]  /*7890*/  FMUL R3, R24.reuse, R10 ;  /* 0x0000000a18037220 */ /* 0x040fe20000400000 */
[----:B------:R-:W-:Y:S01]  /*78a0*/  F2FP.TF32.F32.PACK_B R31, R31 ;  /* 0x0000001fff1f723e */ /* 0x000fe200024050ff */
[C---:B------:R-:W-:Y:S01]  /*78b0*/  FMUL R7, R24.reuse, R14 ;  /* 0x0000000e18077220 */ /* 0x040fe20000400000 */
[----:B------:R-:W-:Y:S01]  /*78c0*/  LOP3.LUT R14, R35, 0xffffe000, RZ, 0xc0, !PT ;  /* 0xffffe000230e7812 */ /* 0x000fe200078ec0ff */
[----:B------:R-:W-:Y:S01]  /*78d0*/  FMUL R8, R24, R15 ;  /* 0x0000000f18087220 */ /* 0x000fe20000400000 */
[----:B------:R-:W-:Y:S01]  /*78e0*/  LOP3.LUT R15, R36, 0xffffe000, RZ, 0xc0, !PT ;  /* 0xffffe000240f7812 */ /* 0x000fe200078ec0ff */
[C---:B------:R-:W-:Y:S01]  /*78f0*/  FMUL R10, R24.reuse, R17 ;  /* 0x00000011180a7220 */ /* 0x040fe20000400000 */
[----:B------:R-:W-:Y:S01]  /*7900*/  F2FP.TF32.F32.PACK_B R16, R16 ;  /* 0x00000010ff10723e */ /* 0x000fe200024050ff */
[----:B------:R-:W-:Y:S01]  /*7910*/  FFMA R17, R27, R0, R2 ;  /* 0x000000001b117223 */ /* 0x000fe20000000002 */
[----:B------:R-:W-:Y:S01]  /*7920*/  LOP3.LUT R0, R37, 0xffffe000, RZ, 0xc0, !PT ;  /* 0xffffe00025007812 */ /* 0x000fe200078ec0ff */
[----:B------:R-:W-:Y:S01]  /*7930*/  FMUL R4, R24, R11 ;  /* 0x0000000b18047220 */ /* 0x000fe20000400000 */
[----:B------:R-:W-:Y:S01]  /*7940*/  LOP3.LUT R2, R38, 0xffffe000, RZ, 0xc0, !PT ;  /* 0xffffe00026027812 */ /* 0x000fe200078ec0ff */
[----:B------:R-:W-:Y:S01]  /*7950*/  FMUL R11, R24, R18 ;  /* 0x00000012180b7220 */ /* 0x000fe20000400000 */
[----:B------:R-:W-:Y:S01]  /*7960*/  F2FP.TF32.F32.PACK_B R17, R17 ;  /* 0x00000011ff11723e */ /* 0x000fe200024050ff */
[----:B------:R-:W-:Y:S01]  /*7970*/  FFMA R18, R27, R13, R3 ;  /* 0x0000000d1b127223 */ /* 0x000fe20000000003 */
[----:B------:R-:W-:Y:S01]  /*7980*/  LOP3.LUT R3, R42, 0xffffe000, RZ, 0xc0, !PT ;  /* 0xffffe0002a037812 */ /* 0x000fe200078ec0ff */
[----:B------:R-:W-:Y:S01]  /*7990*/  FMUL R12, R24, R19 ;  /* 0x00000013180c7220 */ /* 0x000fe20000400000 */
[----:B------:R-:W-:Y:S01]  /*79a0*/  LOP3.LUT R13, R43, 0xffffe000, RZ, 0xc0, !PT ;  /* 0xffffe0002b0d7812 */ /* 0x000fe200078ec0ff */
[C---:B------:R-:W-:Y:S01]  /*79b0*/  FFMA R19, R27.reuse, R14, R4 ;  /* 0x0000000e1b137223 */ /* 0x040fe20000000004 */
[----:B------:R-:W-:Y:S01]  /*79c0*/  F2FP.TF32.F32.PACK_B R18, R18 ;  /* 0x00000012ff12723e */ /* 0x000fe200024050ff */
[C---:B------:R-:W-:Y:S01]  /*79d0*/  FFMA R4, R27.reuse, R15, R5 ;  /* 0x0000000f1b047223 */ /* 0x040fe20000000005 */
[----:B------:R-:W-:Y:S01]  /*79e0*/  FFMA R5, R27, R0, R6 ;  /* 0x000000001b057223 */ /* 0x000fe20000000006 */
[----:B------:R-:W-:Y:S01]  /*79f0*/  LOP3.LUT R0, R39, 0xffffe000, RZ, 0xc0, !PT ;  /* 0xffffe00027007812 */ /* 0x000fe200078ec0ff */
[C---:B------:R-:W-:Y:S01]  /*7a00*/  FFMA R6, R27.reuse, R2, R7 ;  /* 0x000000021b067223 */ /* 0x040fe20000000007 */
[----:B------:R-:W-:Y:S01]  /*7a10*/  LOP3.LUT R2, R40, 0xffffe000, RZ, 0xc0, !PT ;  /* 0xffffe00028027812 */ /* 0x000fe200078ec0ff */
[----:B------:R2:W-:Y:S01]  /*7a20*/  STSM.16.M88.4 [R82+0x2400], R28 ;  /* 0x0024001c52007844 */ /* 0x0005e20000000200 */
[----:B------:R-:W-:Y:S01]  /*7a30*/  F2FP.TF32.F32.PACK_B R19, R19 ;  /* 0x00000013ff13723e */ /* 0x000fe200024050ff */
[----:B------:R-:W-:Y:S01]  /*7a40*/  FFMA R7, R27, R0, R8 ;  /* 0x000000001b077223 */ /* 0x000fe20000000008 */
[----:B------:R-:W-:Y:S01]  /*7a50*/  LOP3.LUT R0, R41, 0xffffe000, RZ, 0xc0, !PT ;  /* 0xffffe00029007812 */ /* 0x000fe200078ec0ff */
[C---:B------:R-:W-:Y:S01]  /*7a60*/  FFMA R8, R27.reuse, R2, R9 ;  /* 0x000000021b087223 */ /* 0x040fe20000000009 */
[----:B------:R-:W-:Y:S03]  /*7a70*/  F2FP.TF32.F32.PACK_B R4, R4 ;  /* 0x00000004ff04723e */ /* 0x000fe600024050ff */
[----:B------:R2:W-:Y:S01]  /*7a80*/  STSM.16.M88.4 [R81+0x2400], R16 ;  /* 0x0024001051007844 */ /* 0x0005e20000000200 */
[----:B------:R-:W-:Y:S01]  /*7a90*/  F2FP.TF32.F32.PACK_B R5, R5 ;  /* 0x00000005ff05723e */ /* 0x000fe200024050ff */
[C---:B------:R-:W-:Y:S01]  /*7aa0*/  FFMA R9, R27.reuse, R0, R10 ;  /* 0x000000001b097223 */ /* 0x040fe2000000000a */
[C---:B------:R-:W-:Y:S01]  /*7ab0*/  FFMA R10, R27.reuse, R3, R11 ;  /* 0x000000031b0a7223 */ /* 0x040fe2000000000b */
[----:B------:R-:W-:Y:S01]  /*7ac0*/  FFMA R11, R27, R13, R12 ;  /* 0x0000000d1b0b7223 */ /* 0x000fe2000000000c */
[----:B------:R-:W-:Y:S01]  /*7ad0*/  F2FP.TF32.F32.PACK_B R6, R6 ;  /* 0x00000006ff06723e */ /* 0x000fe200024050ff */
[----:B------:R-:W-:Y:S01]  /*7ae0*/  IMAD.U32 R2, RZ, RZ, UR50 ;  /* 0x00000032ff027e24 */ /* 0x000fe2000f8e00ff */
[----:B------:R-:W-:Y:S02]  /*7af0*/  F2FP.TF32.F32.PACK_B R7, R7 ;  /* 0x00000007ff07723e */ /* 0x000fe400024050ff */
[----:B------:R-:W-:Y:S02]  /*7b00*/  F2FP.TF32.F32.PACK_B R8, R8 ;  /* 0x00000008ff08723e */ /* 0x000fe400024050ff */
[----:B------:R-:W-:Y:S01]  /*7b10*/  F2FP.TF32.F32.PACK_B R9, R9 ;  /* 0x00000009ff09723e */ /* 0x000fe200024050ff */
[----:B------:R2:W-:Y:S01]  /*7b20*/  STSM.16.M88.4 [R83+0x2000], R4 ;  /* 0x0020000453007844 */ /* 0x0005e20000000200 */
[----:B------:R-:W-:Y:S02]  /*7b30*/  F2FP.TF32.F32.PACK_B R10, R10 ;  /* 0x0000000aff0a723e */ /* 0x000fe400024050ff */
[----:B------:R-:W-:Y:S02]  /*7b40*/  F2FP.TF32.F32.PACK_B R11, R11 ;  /* 0x0000000bff0b723e */ /* 0x000fe400024050ff */
[----:B------:R-:W-:Y:S02]  /*7b50*/  @P0 LEA R2, R2, UR49, 0x3 ;  /* 0x0000003102020c11 */ /* 0x000fe4000f8e18ff */
[----:B------:R-:W-:Y:S01]  /*7b60*/  LEA R0, R86, UR49, 0x3 ;  /* 0x0000003156007c11 */ /* 0x000fe2000f8e18ff */
[----:B------:R2:W-:Y:S01]  /*7b70*/  STSM.16.M88.4 [R85+0x2000], R8 ;  /* 0x0020000855007844 */ /* 0x0005e20000000200 */
[----:B------:R-:W-:Y:S01]  /*7b80*/  @P0 SHF.L.U32 R3, R60, 0x1f, RZ ;  /* 0x0000001f3c030819 */ /* 0x000fe200000006ff */
[----:B------:R-:W-:Y:S01]  /*7b90*/  @P0 VIADD R2, R2, 0xa0 ;  /* 0x000000a002020836 */ /* 0x000fe20000000000 */
[----:B------:R-:W-:Y:S01]  /*7ba0*/  @!PT LDS RZ, [RZ] ;  /* 0x00000000fffff984 */ /* 0x000fe20000000800 */
[----:B------:R-:W-:Y:S01]  /*7bb0*/  @!PT LDS RZ, [RZ] ;  /* 0x00000000fffff984 */ /* 0x000fe20000000800 */
[----:B------:R-:W-:Y:S01]  /*7bc0*/  @!PT LDS RZ, [RZ] ;  /* 0x00000000fffff984 */ /* 0x000fe20000000800 */
[----:B------:R-:W-:Y:S01]  /*7bd0*/  @!PT LDS RZ, [RZ] ;  /* 0x00000000fffff984 */ /* 0x000fe20000000800 */
[----:B------:R3:W-:Y:S06]  /*7be0*/  MEMBAR.ALL.CTA ;  /* 0x0000000000007992 */ /* 0x0007ec0000008000 */
[----:B---3--:R-:W3:Y:S01]  /*7bf0*/  FENCE.VIEW.ASYNC.S ;  /* 0x00000000000073c6 */ /* 0x008ee20000000000 */
[----:B-1----:R-:W-:Y:S01]  /*7c00*/  @P0 PRMT R2, R90, 0x654, R2 ;  /* 0x000006545a020816 */ /* 0x002fe20000000002 */
[----:B---3--:R-:W-:Y:S06]  /*7c10*/  BAR.SYNC.DEFER_BLOCKING 0x1, 0x80 ;  /* 0x0042000000007b1d */ /* 0x008fec0000010000 */
[----:B------:R-:W-:Y:S05]  /*7c20*/  @P1 BRA `(.L_x_104) ;  /* 0x0000000000301947 */ /* 0x000fea0003800000 */
[----:B------:R-:W1:Y:S01]  /*7c30*/  LDCU.64 UR6, c[0x0][0x348] ;  /* 0x00006900ff0677ac */ /* 0x000e620008000a00 */
[----:B------:R-:W-:Y:S02]  /*7c40*/  R2UR UR10, R77 ;  /* 0x000000004d0a72ca */ /* 0x000fe400000e0000 */
[----:B------:R-:W-:Y:S01]  /*7c50*/  R2UR UR11, R76 ;  /* 0x000000004c0b72ca */ /* 0x000fe200000e0000 */
[----:B------:R-:W-:Y:S01]  /*7c60*/  UIADD3 UR9, UPT, UPT, UR41, 0x20, URZ ;  /* 0x0000002029097890 */ /* 0x000fe2000fffe0ff */
[----:B------:R-:W-:Y:S01]  /*7c70*/  R2UR UR12, R74 ;  /* 0x000000004a0c72ca */ /* 0x000fe200000e0000 */
[----:B------:R-:W-:Y:S01]  /*7c80*/  UIADD3 UR8, UPT, UPT, UR49, 0x2400, URZ ;  /* 0x0000240031087890 */ /* 0x000fe2000fffe0ff */
[----:B------:R-:W-:Y:S01]  /*7c90*/  R2UR UR13, R75 ;  /* 0x000000004b0d72ca */ /* 0x000fe200000e0000 */
[----:B-1----:R-:W-:Y:S04]  /*7ca0*/  UIADD3 UR4, UP0, UPT, UR6, 0x780, URZ ;  /* 0x0000078006047890 */ /* 0x002fe8000ff1e0ff */
[----:B------:R-:W-:Y:S09]  /*7cb0*/  UIADD3.X UR5, UPT, UPT, URZ, UR7, URZ, UP0, !UPT ;  /* 0x00000007ff057290 */ /* 0x000ff200087fe4ff */
[----:B------:R1:W-:Y:S01]  /*7cc0*/  UTMASTG.5D.IM2COL [UR8], [UR4] ;  /* 0x00000008040073b5 */ /* 0x0003e20008060000 */
[----:B------:R0:W-:Y:S01]  /*7cd0*/  UTMACMDFLUSH ;  /* 0x00000000000079b7 */ /* 0x0001e20000000000 */
[----:B-1----:R-:W-:Y:S04]  /*7ce0*/  DEPBAR.LE SB0, 0x1 ;  /* 0x000080400000791a */ /* 0x002fe80000000000 */
.L_x_104:
[----:B------:R-:W-:Y:S05]  /*7cf0*/  BSYNC.RECONVERGENT B0 ;  /* 0x0000000000007941 */ /* 0x000fea0003800200 */
.L_x_103:
[----:B------:R-:W-:Y:S01]  /*7d00*/  BAR.SYNC.DEFER_BLOCKING 0x1, 0x80 ;  /* 0x0042000000007b1d */ /* 0x000fe20000010000 */
[----:B------:R-:W-:Y:S04]  /*7d10*/  UIADD3 UR4, UPT, UPT, UR50, 0x1, URZ ;  /* 0x0000000132047890 */ /* 0x000fe8000fffe0ff */
[----:B------:R-:W-:Y:S04]  /*7d20*/  UISETP.NE.AND UP0, UPT, UR4, 0x4, UPT ;  /* 0x000000040400788c */ /* 0x000fe8000bf05270 */
[----:B------:R-:W-:Y:S01]  /*7d30*/  USEL UR40, UR4, URZ, UP0 ;  /* 0x000000ff04287287 */ /* 0x000fe20008000000 */
[----:B------:R1:W-:Y:S01]  /*7d40*/  @P0 SYNCS.ARRIVE.TRANS64.RED.A1T0 RZ, [R2+URZ], RZ ;  /* 0x000000ff02ff09a7 */ /* 0x0003e200081004ff */
[----:B------:R-:W-:Y:S01]  /*7d50*/  BSSY B1, `(.L_x_105) ;  /* 0x0000017000017945 */ /* 0x000fe20003800000 */
[----:B------:R-:W3:Y:S02]  /*7d60*/  @P0 SYNCS.PHASECHK.TRANS64.TRYWAIT P1, [R0+URZ+0x80], R3 ;  /* 0x00008003000005a7 */ /* 0x000ee400080211ff */
[----:B---3--:R-:W-:Y:S01]  /*7d70*/  @P0 SEL R88, RZ, 0x1, !P1 ;  /* 0x00000001ff580807 */ /* 0x008fe20004800000 */
[----:B-1----:R-:W-:Y:S06]  /*7d80*/  @!P0 BRA `(.L_x_106) ;  /* 0x00000000004c8947 */ /* 0x002fec0003800000 */
[----:B------:R-:W-:Y:S01]  /*7d90*/  ISETP.NE.U32.AND P0, PT, R89, 0x1, PT ;  /* 0x000000015900780c */ /* 0x000fe20003f05070 */
[----:B------:R-:W-:Y:S01]  /*7da0*/  BSSY B0, `(.L_x_107) ;  /* 0x0000009000007945 */ /* 0x000fe20003800000 */
[----:B------:R-:W-:Y:S11]  /*7db0*/  ISETP.NE.AND P1, PT, R88, RZ, PT ;  /* 0x000000ff5800720c */ /* 0x000ff60003f25270 */
[----:B--2---:R-:W-:Y:S05]  /*7dc0*/  @P0 IMAD R4, R86, 0x2000, R87 ;  /* 0x0000200056040824 */ /* 0x004fea00078e0257 */
[----:B------:R-:W-:Y:S05]  /*7dd0*/  @P0 IADD3 R3, PT, PT, R4, UR49, RZ ;  /* 0x0000003104030c10 */ /* 0x000fea000fffe0ff */
[----:B------:R-:W-:Y:S01]  /*7de0*/  @P0 IMAD.IADD R2, R91, 0x1, R3 ;  /* 0x000000015b020824 */ /* 0x000fe200078e0203 */
[----:B------:R-:W-:Y:S06]  /*7df0*/  @P1 BRA `(.L_x_108) ;  /* 0x00000000000c1947 */ /* 0x000fec0003800000 */
[----:B------:R-:W-:Y:S04]  /*7e00*/  SHF.L.U32 R5, R60, 0x1f, RZ ;  /* 0x0000001f3c057819 */ /* 0x000fe800000006ff */
[----:B------:R-:W1:Y:S02]  /*7e10*/  SYNCS.PHASECHK.TRANS64.TRYWAIT P1, [R0+URZ+0x80], R5 ;  /* 0x00008005000075a7 */ /* 0x000e6400080211ff */
[----:B-1----:R-:W-:Y:S05]  /*7e20*/  @!P1 BRA `(.L_x_109) ;  /* 0x0000002000089947 */ /* 0x002fea0003800000 */
.L_x_108:
[----:B------:R-:W-:Y:S05]  /*7e30*/  BSYNC B0 ;  /* 0x0000000000007941 */ /* 0x000fea0003800000 */
.L_x_107:
[C---:B------:R-:W-:Y:S01]  /*7e40*/  @P0 IADD3 R3, PT, PT, R72.reuse, R3, RZ ;  /* 0x0000000348030210 */ /* 0x040fe20007ffe0ff */
[----:B------:R-:W-:Y:S05]  /*7e50*/  @P0 WARPSYNC.ALL ;  /* 0x0000000000000948 */ /* 0x000fea0003800000 */
[----:B------:R3:W4:Y:S01]  /*7e60*/  @P0 LDSM.16.M88.4 R44, [R4+UR49+0x400] ;  /* 0x00040031042c083b */ /* 0x0007220008000200 */
[----:B-1----:R-:W-:Y:S02]  /*7e70*/  @P0 IADD3 R0, PT, PT, R72, R2, RZ ;  /* 0x0000000248000210 */ /* 0x002fe40007ffe0ff */
[----:B------:R-:W-:Y:S01]  /*7e80*/  IADD3 R86, PT, PT, R86, 0x1, RZ ;  /* 0x0000000156567810 */ /* 0x000fe20007ffe0ff */
[----:B------:R3:W1:Y:S04]  /*7e90*/  @P0 LDSM.16.M88.4 R32, [R3+0x400] ;  /* 0x000400000320083b */ /* 0x0006680000000200 */
[----:B------:R3:W2:Y:S04]  /*7ea0*/  @P0 LDSM.16.M88.4 R36, [R2+0x400] ;  /* 0x000400000224083b */ /* 0x0006a80000000200 */
[----:B------:R3:W1:Y:S02]  /*7eb0*/  @P0 LDSM.16.M88.4 R40, [R0+0x400] ;  /* 0x000400000028083b */ /* 0x0006640000000200 */
.L_x_106:
[----:B------:R-:W-:Y:S05]  /*7ec0*/  BSYNC B1 ;  /* 0x0000000000017941 */ /* 0x000fea0003800000 */
.L_x_105:
[----:B---3--:R-:W-:Y:S05]  /*7ed0*/  VIADD R0, R25, 0x40 ;  /* 0x0000004019007836 */ /* 0x008fea0000000000 */
[----:B------:R-:W-:Y:S04]  /*7ee0*/  SHF.R.U32.HI R0, RZ, 0x15, R0 ;  /* 0x00000015ff007819 */ /* 0x000fe80000011600 */
[----:B------:R-:W-:Y:S11]  /*7ef0*/  LOP3.LUT P0, RZ, R0, 0x3, R64, 0x48, !PT ;  /* 0x0000000300ff7812 */ /* 0x000ff60007804840 */
[----:B------:R-:W-:Y:S02]  /*7f00*/  @!UPT UIADD3 URZ, UPT, UPT, URZ, URZ, URZ ;  /* 0x000000fffffff290 */ /* 0x000fe4000fffe0ff */
[----:B------:R-:W-:Y:S05]  /*7f10*/  @!P0 BRA `(.L_x_110) ;  /* 0x0000000000408947 */ /* 0x000fea0003800000 */
[----:B------:R-:W3:Y:S01]  /*7f20*/  LDCU.64 UR8, c[0x4][0x70] ;  /* 0x01000e00ff0877ac */ /* 0x000ee20008000a00 */
[----:B------:R-:W-:Y:S01]  /*7f30*/  MOV R3, 0x0 ;  /* 0x0000000000037802 */ /* 0x000fe20000000f00 */
[----:B------:R-:W-:Y:S02]  /*7f40*/  HFMA2 R12, -RZ, RZ, 0, 5.9604644775390625e-08 ;  /* 0x00000001ff0c7431 */ /* 0x000fe400000001ff */
[----:B--2---:R-:W-:Y:S02]  /*7f50*/  IMAD.MOV.U32 R8, RZ, RZ, 0x192 ;  /* 0x00000192ff087424 */ /* 0x004fe400078e00ff */
[----:B------:R-:W-:Y:S01]  /*7f60*/  IMAD.MOV.U32 R13, RZ, RZ, RZ ;  /* 0x000000ffff0d7224 */ /* 0x000fe200078e00ff */
[----:B------:R-:W2:Y:S01]  /*7f70*/  LDCU.64 UR6, c[0x4][0x78] ;  /* 0x01000f00ff0677ac */ /* 0x000ea20008000a00 */
[----:B------:R-:W1:Y:S01]  /*7f80*/  LDC.64 R2, c[0x4][R3] ;  /* 0x0100000003027b82 */ /* 0x000e620000000a00 */
[----:B------:R-:W5:Y:S01]  /*7f90*/  LDCU.64 UR4, c[0x4][0x10] ;  /* 0x01000200ff0477ac */ /* 0x000f620008000a00 */
[----:B---3--:R-:W-:Y:S01]  /*7fa0*/  MOV R5, UR9 ;  /* 0x0000000900057c02 */ /* 0x008fe20008000f00 */
[----:B------:R-:W-:Y:S01]  /*7fb0*/  IMAD.U32 R4, RZ, RZ, UR8 ;  /* 0x00000008ff047e24 */ /* 0x000fe2000f8e00ff */
[----:B--2---:R-:W-:Y:S01]  /*7fc0*/  MOV R7, UR7 ;  /* 0x0000000700077c02 */ /* 0x004fe20008000f00 */
[----:B------:R-:W-:Y:S01]  /*7fd0*/  IMAD.U32 R6, RZ, RZ, UR6 ;  /* 0x00000006ff067e24 */ /* 0x000fe2000f8e00ff */
[----:B-----5:R-:W-:Y:S01]  /*7fe0*/  MOV R11, UR5 ;  /* 0x00000005000b7c02 */ /* 0x020fe20008000f00 */
[----:B------:R-:W-:Y:S02]  /*7ff0*/  IMAD.U32 R10, RZ, RZ, UR4 ;  /* 0x00000004ff0a7e24 */ /* 0x000fe4000f8e00ff */
[----:B------:R-:W-:Y:S07]  /*8000*/  LEPC R20, `(.L_x_110) ;  /* 0x000000001014794e */ /* 0x000fee0000000000 */
[----:B-1--4-:R-:W-:Y:S05]  /*8010*/  CALL.ABS.NOINC R2 ;  /* 0x0000000002007343 */ /* 0x012fea0003c00000 */
.L_x_110:
[----:B----4-:R-:W-:Y:S01]  /*8020*/  LOP3.LUT R20, R44, 0xffffe000, RZ, 0xc0, !PT ;  /* 0xffffe0002c147812 */ /* 0x010fe200078ec0ff */
[----:B------:R-:W-:Y:S05]  /*8030*/  WARPSYNC.ALL ;  /* 0x0000000000007948 */ /* 0x000fea0003800000 */
[----:B------:R-:W-:Y:S01]  /*8040*/  R2UR UR4, R25 ;  /* 0x00000000190472ca */ /* 0x000fe200000e0000 */
[----:B------:R-:W-:Y:S01]  /*8050*/  BSSY.RECONVERGENT B0, `(.L_x_111) ;  /* 0x0000062000007945 */ /* 0x000fe20003800200 */
[----:B------:R-:W-:Y:S02]  /*8060*/  LOP3.LUT R21, R45, 0xffffe000, RZ, 0xc0, !PT ;  /* 0xffffe0002d157812 */ /* 0x000fe400078ec0ff */
[----:B------:R-:W-:Y:S02]  /*8070*/  LOP3.LUT R26, R46, 0xffffe000, RZ, 0xc0, !PT ;  /* 0xffffe0002e1a7812 */ /* 0x000fe400078ec0ff */
[----:B--2---:R-:W-:Y:S02]  /*8080*/  LOP3.LUT R31, R47, 0xffffe000, RZ, 0xc0, !PT ;  /* 0xffffe0002f1f7812 */ /* 0x004fe400078ec0ff */
[----:B------:R-:W-:Y:S02]  /*8090*/  ISETP.NE.AND P6, PT, R80, RZ, PT ;  /* 0x000000ff5000720c */ /* 0x000fe40003fc5270 */
[----:B------:R-:W-:Y:S02]  /*80a0*/  ISETP.NE.AND P1, PT, R62, RZ, PT ;  /* 0x000000ff3e00720c */ /* 0x000fe40003f25270 */
[----:B------:R-:W-:Y:S01]  /*80b0*/  ISETP.NE.U32.OR P0, PT, R79, 0x1, !P6 ;  /* 0x000000014f00780c */ /* 0x000fe20007705470 */
[----:B------:R-:W2:Y:S02]  /*80c0*/  LDTM.16dp128bit.x8 R4, tmem[UR4+0x40] ;  /* 0x00004004000479ee */ /* 0x000ea40008180000 */
[C---:B--2---:R-:W-:Y:S01]  /*80d0*/  FMUL R0, R24.reuse, R4 ;  /* 0x0000000418007220 */ /* 0x044fe20000400000 */
[C---:B------:R-:W-:Y:S01]  /*80e0*/  FMUL R2, R24.reuse, R5 ;  /* 0x0000000518027220 */ /* 0x040fe20000400000 */
[C---:B------:R-:W-:Y:S01]  /*80f0*/  FMUL R3, R24.reuse, R6 ;  /* 0x0000000618037220 */ /* 0x040fe20000400000 */
[----:B------:R-:W-:Y:S01]  /*8100*/  FMUL R7, R24, R7 ;  /* 0x0000000718077220 */ /* 0x000fe20000400000 */
[C---:B------:R-:W-:Y:S01]  /*8110*/  FFMA R28, R27.reuse, R20, R0 ;  /* 0x000000141b1c7223 */ /* 0x040fe20000000000 */
[----:B-1----:R-:W-:Y:S01]  /*8120*/  LOP3.LUT R0, R32, 0xffffe000, RZ, 0xc0, !PT ;  /* 0xffffe00020007812 */ /* 0x002fe200078ec0ff */
[----:B------:R-:W-:Y:S01]  /*8130*/  FFMA R29, R27, R21, R2 ;  /* 0x000000151b1d7223 */ /* 0x000fe20000000002 */
[----:B------:R-:W-:Y:S01]  /*8140*/  LOP3.LUT R2, R33, 0xffffe000, RZ, 0xc0, !PT ;  /* 0xffffe00021027812 */ /* 0x000fe200078ec0ff */
[C---:B------:R-:W-:Y:S01]  /*8150*/  FFMA R30, R27.reuse, R26, R3 ;  /* 0x0000001a1b1e7223 */ /* 0x040fe20000000003 */
[----:B------:R-:W-:Y:S01]  /*8160*/  LOP3.LUT R3, R34, 0xffffe000, RZ, 0xc0, !PT ;  /* 0xffffe00022037812 */ /* 0x000fe200078ec0ff */
[C---:B------:R-:W-:Y:S01]  /*8170*/  FMUL R4, R24.reuse, R8 ;  /* 0x0000000818047220 */ /* 0x040fe20000400000 */
[----:B------:R-:W-:Y:S01]  /*8180*/  F2FP.TF32.F32.PACK_B R28, R28 ;  /* 0x0000001cff1c723e */ /* 0x000fe200024050ff */
[----:B------:R-:W-:Y:S01]  /*8190*/  FFMA R31, R27, R31, R7 ;  /* 0x0000001f1b1f7223 */ /* 0x000fe20000000007 */
[----:B------:R-:W-:Y:S01]  /*81a0*/  LOP3.LUT R7, R35, 0xffffe000, RZ, 0xc0, !PT ;  /* 0xffffe00023077812 */ /* 0x000fe200078ec0ff */
[C---:B------:R-:W-:Y:S01]  /*81b0*/  FMUL R5, R24.reuse, R9 ;  /* 0x0000000918057220 */ /* 0x040fe20000400000 */
[----:B------:R-:W-:Y:S01]  /*81c0*/  F2FP.TF32.F32.PACK_B R29, R29 ;  /* 0x0000001dff1d723e */ /* 0x000fe200024050ff */
[C---:B------:R-:W-:Y:S01]  /*81d0*/  FMUL R6, R24.reuse, R10 ;  /* 0x0000000a18067220 */ /* 0x040fe20000400000 */
[----:B------:R-:W-:Y:S01]  /*81e0*/  F2FP.TF32.F32.PACK_B R30, R30 ;  /* 0x0000001eff1e723e */ /* 0x000fe200024050ff */
[----:B------:R-:W-:Y:S01]  /*81f0*/  FMUL R11, R24, R11 ;  /* 0x0000000b180b7220 */ /* 0x000fe20000400000 */
[----:B------:R-:W-:Y:S01]  /*8200*/  F2FP.TF32.F32.PACK_B R31, R31 ;  /* 0x0000001fff1f723e */ /* 0x000fe200024050ff */
[C---:B------:R-:W-:Y:S01]  /*8210*/  FFMA R4, R27.reuse, R0, R4 ;  /* 0x000000001b047223 */ /* 0x040fe20000000004 */
[----:B------:R-:W-:Y:S01]  /*8220*/  LOP3.LUT R0, R36, 0xffffe000, RZ, 0xc0, !PT ;  /* 0xffffe00024007812 */ /* 0x000fe200078ec0ff */
        /* <DEDUP_REMOVED lines=18> */
[----:B------:R1:W-:Y:S01]  /*8350*/  STSM.16.M88.4 [R82+0x4400], R28 ;  /* 0x0044001c52007844 */ /* 0x0003e20000000200 */
[----:B------:R-:W-:Y:S01]  /*8360*/  F2FP.TF32.F32.PACK_B R8, R8 ;  /* 0x00000008ff08723e */ /* 0x000fe200024050ff */
[C---:B------:R-:W-:Y:S01]  /*8370*/  FFMA R10, R27.reuse, R3, R10 ;  /* 0x000000031b0a7223 */ /* 0x040fe2000000000a */
[----:B------:R-:W-:Y:S05]  /*8380*/  LOP3.LUT R3, R42, 0xffffe000, RZ, 0xc0, !PT ;  /* 0xffffe0002a037812 */ /* 0x000fea00078ec0ff */
[----:B------:R1:W-:Y:S01]  /*8390*/  STSM.16.M88.4 [R81+0x4400], R4 ;  /* 0x0044000451007844 */ /* 0x0003e20000000200 */
[----:B------:R-:W-:Y:S01]  /*83a0*/  F2FP.TF32.F32.PACK_B R9, R9 ;  /* 0x00000009ff09723e */ /* 0x000fe200024050ff */
[C---:B------:R-:W-:Y:S01]  /*83b0*/  FMUL R12, R24.reuse, R16 ;  /* 0x00000010180c7220 */ /* 0x040fe20000400000 */
[----:B------:R-:W-:Y:S01]  /*83c0*/  F2FP.TF32.F32.PACK_B R10, R10 ;  /* 0x0000000aff0a723e */ /* 0x000fe200024050ff */
[----:B------:R-:W-:Y:S01]  /*83d0*/  FFMA R11, R27, R11, R15 ;  /* 0x0000000b1b0b7223 */ /* 0x000fe2000000000f */
[C---:B------:R-:W-:Y:S01]  /*83e0*/  FMUL R13, R24.reuse, R17 ;  /* 0x00000011180d7220 */ /* 0x040fe20000400000 */
[C---:B------:R-:W-:Y:S01]  /*83f0*/  FMUL R14, R24.reuse, R18 ;  /* 0x00000012180e7220 */ /* 0x040fe20000400000 */
[----:B------:R-:W-:Y:S01]  /*8400*/  LOP3.LUT R15, R43, 0xffffe000, RZ, 0xc0, !PT ;  /* 0xffffe0002b0f7812 */ /* 0x000fe200078ec0ff */
[----:B------:R-:W-:Y:S01]  /*8410*/  FMUL R19, R24, R19 ;  /* 0x0000001318137220 */ /* 0x000fe20000400000 */
[C---:B------:R-:W-:Y:S01]  /*8420*/  FFMA R12, R27.reuse, R0, R12 ;  /* 0x000000001b0c7223 */ /* 0x040fe2000000000c */
[C---:B------:R-:W-:Y:S01]  /*8430*/  FFMA R13, R27.reuse, R2, R13 ;  /* 0x000000021b0d7223 */ /* 0x040fe2000000000d */
[C---:B------:R-:W-:Y:S01]  /*8440*/  FFMA R14, R27.reuse, R3, R14 ;  /* 0x000000031b0e7223 */ /* 0x040fe2000000000e */
[----:B------:R-:W-:Y:S01]  /*8450*/  FFMA R15, R27, R15, R19 ;  /* 0x0000000f1b0f7223 */ /* 0x000fe20000000013 */
[----:B------:R-:W-:Y:S01]  /*8460*/  F2FP.TF32.F32.PACK_B R11, R11 ;  /* 0x0000000bff0b723e */ /* 0x000fe200024050ff */
[----:B------:R-:W-:Y:S01]  /*8470*/  IMAD.U32 R16, RZ, RZ, UR40 ;  /* 0x00000028ff107e24 */ /* 0x000fe2000f8e00ff */
        /* <DEDUP_REMOVED lines=15> */
[----:B--2---:R-:W2:Y:S01]  /*8570*/  FENCE.VIEW.ASYNC.S ;  /* 0x00000000000073c6 */ /* 0x004ea20000000000 */
[----:B------:R-:W-:Y:S01]  /*8580*/  @P0 PRMT R16, R90, 0x654, R16 ;  /* 0x000006545a100816 */ /* 0x000fe20000000010 */
[----:B--2---:R-:W-:Y:S06]  /*8590*/  BAR.SYNC.DEFER_BLOCKING 0x1, 0x80 ;  /* 0x0042000000007b1d */ /* 0x004fec0000010000 */
[----:B------:R-:W-:Y:S05]  /*85a0*/  @P1 BRA `(.L_x_112) ;  /* 0x0000000000301947 */ /* 0x000fea0003800000 */
[----:B------:R-:W2:Y:S01]  /*85b0*/  LDCU.64 UR6, c[0x0][0x348] ;  /* 0x00006900ff0677ac */ /* 0x000ea20008000a00 */
[----:B------:R-:W-:Y:S02]  /*85c0*/  R2UR UR10, R77 ;  /* 0x000000004d0a72ca */ /* 0x000fe400000e0000 */
[----:B------:R-:W-:Y:S01]  /*85d0*/  R2UR UR11, R76 ;  /* 0x000000004c0b72ca */ /* 0x000fe200000e0000 */
[----:B------:R-:W-:Y:S01]  /*85e0*/  UIADD3 UR9, UPT, UPT, UR41, 0x40, URZ ;  /* 0x0000004029097890 */ /* 0x000fe2000fffe0ff */
[----:B------:R-:W-:Y:S01]  /*85f0*/  R2UR UR12, R74 ;  /* 0x000000004a0c72ca */ /* 0x000fe200000e0000 */
[----:B------:R-:W-:Y:S01]  /*8600*/  UIADD3 UR8, UPT, UPT, UR49, 0x4400, URZ ;  /* 0x0000440031087890 */ /* 0x000fe2000fffe0ff */
[----:B------:R-:W-:Y:S01]  /*8610*/  R2UR UR13, R75 ;  /* 0x000000004b0d72ca */ /* 0x000fe200000e0000 */
[----:B--2---:R-:W-:Y:S04]  /*8620*/  UIADD3 UR4, UP0, UPT, UR6, 0x780, URZ ;  /* 0x0000078006047890 */ /* 0x004fe8000ff1e0ff */
[----:B------:R-:W-:Y:S09]  /*8630*/  UIADD3.X UR5, UPT, UPT, URZ, UR7, URZ, UP0, !UPT ;  /* 0x00000007ff057290 */ /* 0x000ff200087fe4ff */
[----:B------:R2:W-:Y:S01]  /*8640*/  UTMASTG.5D.IM2COL [UR8], [UR4] ;  /* 0x00000008040073b5 */ /* 0x0005e20008060000 */
[----:B------:R0:W-:Y:S01]  /*8650*/  UTMACMDFLUSH ;  /* 0x00000000000079b7 */ /* 0x0001e20000000000 */
[----:B--2---:R-:W-:Y:S04]  /*8660*/  DEPBAR.LE SB0, 0x1 ;  /* 0x000080400000791a */ /* 0x004fe80000000000 */
.L_x_112:
[----:B------:R-:W-:Y:S05]  /*8670*/  BSYNC.RECONVERGENT B0 ;  /* 0x0000000000007941 */ /* 0x000fea0003800200 */
.L_x_111:
        /* <DEDUP_REMOVED lines=8> */
[----:B--2---:R-:W-:Y:S06]  /*8700*/  @!P0 BRA `(.L_x_114) ;  /* 0x0000000000488947 */ /* 0x004fec0003800000 */
[----:B------:R-:W-:Y:S01]  /*8710*/  ISETP.NE.U32.AND P0, PT, R89, 0x1, PT ;  /* 0x000000015900780c */ /* 0x000fe20003f05070 */
[----:B------:R-:W-:Y:S01]  /*8720*/  BSSY B0, `(.L_x_115) ;  /* 0x0000009000007945 */ /* 0x000fe20003800000 */
[----:B------:R-:W-:Y:S11]  /*8730*/  ISETP.NE.AND P1, PT, R88, RZ, PT ;  /* 0x000000ff5800720c */ /* 0x000ff60003f25270 */
[----:B------:R-:W-:Y:S05]  /*8740*/  @P0 IMAD R86, R86, 0x2000, R87 ;  /* 0x0000200056560824 */ /* 0x000fea00078e0257 */
[----:B------:R-:W-:Y:S05]  /*8750*/  @P0 IADD3 R0, PT, PT, R86, UR49, RZ ;  /* 0x0000003156000c10 */ /* 0x000fea000fffe0ff */
[----:B------:R-:W-:Y:S01]  /*8760*/  @P0 IMAD.IADD R91, R91, 0x1, R0 ;  /* 0x000000015b5b0824 */ /* 0x000fe200078e0200 */
[----:B------:R-:W-:Y:S06]  /*8770*/  @P1 BRA `(.L_x_116) ;  /* 0x00000000000c1947 */ /* 0x000fec0003800000 */
[----:B------:R-:W-:Y:S04]  /*8780*/  SHF.L.U32 R3, R60, 0x1f, RZ ;  /* 0x0000001f3c037819 */ /* 0x000fe800000006ff */
[----:B------:R-:W2:Y:S02]  /*8790*/  SYNCS.PHASECHK.TRANS64.TRYWAIT P1, [R2+URZ+0x80], R3 ;  /* 0x00008003020075a7 */ /* 0x000ea400080211ff */
[----:B--2---:R-:W-:Y:S05]  /*87a0*/  @!P1 BRA `(.L_x_117) ;  /* 0x0000001400bc9947 */ /* 0x004fea0003800000 */
.L_x_116:
[----:B------:R-:W-:Y:S05]  /*87b0*/  BSYNC B0 ;  /* 0x0000000000007941 */ /* 0x000fea0003800000 */
.L_x_115:
[C---:B--2---:R-:W-:Y:S01]  /*87c0*/  @P0 IADD3 R2, PT, PT, R72.reuse, R0, RZ ;  /* 0x0000000048020210 */ /* 0x044fe20007ffe0ff */
[----:B------:R-:W-:Y:S05]  /*87d0*/  @P0 WARPSYNC.ALL ;  /* 0x0000000000000948 */ /* 0x000fea0003800000 */
[----:B------:R2:W3:Y:S01]  /*87e0*/  @P0 LDSM.16.M88.4 R44, [R86+UR49+0x400] ;  /* 0x00040031562c083b */ /* 0x0004e20008000200 */
[----:B------:R-:W-:Y:S03]  /*87f0*/  @P0 IADD3 R0, PT, PT, R72, R91, RZ ;  /* 0x0000005b48000210 */ /* 0x000fe60007ffe0ff */
[----:B------:R2:W4:Y:S04]  /*8800*/  @P0 LDSM.16.M88.4 R32, [R2+0x400] ;  /* 0x000400000220083b */ /* 0x0005280000000200 */
[----:B------:R2:W1:Y:S04]  /*8810*/  @P0 LDSM.16.M88.4 R36, [R91+0x400] ;  /* 0x000400005b24083b */ /* 0x0004680000000200 */
[----:B------:R2:W1:Y:S02]  /*8820*/  @P0 LDSM.16.M88.4 R40, [R0+0x400] ;  /* 0x000400000028083b */ /* 0x0004640000000200 */
.L_x_114:
[----:B------:R-:W-:Y:S05]  /*8830*/  BSYNC B1 ;  /* 0x0000000000017941 */ /* 0x000fea0003800000 */
.L_x_113:
[----:B--2---:R-:W-:Y:S05]  /*8840*/  VIADD R0, R25, 0x60 ;  /* 0x0000006019007836 */ /* 0x004fea0000000000 */
[----:B------:R-:W-:Y:S04]  /*8850*/  SHF.R.U32.HI R0, RZ, 0x15, R0 ;  /* 0x00000015ff007819 */ /* 0x000fe80000011600 */
[----:B------:R-:W-:Y:S11]  /*8860*/  LOP3.LUT P0, RZ, R0, 0x3, R64, 0x48, !PT ;  /* 0x0000000300ff7812 */ /* 0x000ff60007804840 */
[----:B------:R-:W-:Y:S02]  /*8870*/  @!UPT UIADD3 URZ, UPT, UPT, URZ, URZ, URZ ;  /* 0x000000fffffff290 */ /* 0x000fe4000fffe0ff */
[----:B------:R-:W-:Y:S05]  /*8880*/  @!P0 BRA `(.L_x_118) ;  /* 0x0000000000408947 */ /* 0x000fea0003800000 */
[----:B------:R-:W2:Y:S01]  /*8890*/  LDCU.64 UR8, c[0x4][0x70] ;  /* 0x01000e00ff0877ac */ /* 0x000ea20008000a00 */
[----:B------:R-:W-:Y:S01]  /*88a0*/  MOV R3, 0x0 ;  /* 0x0000000000037802 */ /* 0x000fe20000000f00 */
[----:B-1----:R-:W-:Y:S02]  /*88b0*/  HFMA2 R12, -RZ, RZ, 0, 5.9604644775390625e-08 ;  /* 0x00000001ff0c7431 */ /* 0x002fe400000001ff */
[----:B------:R-:W-:Y:S02]  /*88c0*/  IMAD.MOV.U32 R8, RZ, RZ, 0x192 ;  /* 0x00000192ff087424 */ /* 0x000fe400078e00ff */
[----:B------:R-:W-:Y:S01]  /*88d0*/  IMAD.MOV.U32 R13, RZ, RZ, RZ ;  /* 0x000000ffff0d7224 */ /* 0x000fe200078e00ff */
[----:B------:R-:W1:Y:S01]  /*88e0*/  LDCU.64 UR6, c[0x4][0x78] ;  /* 0x01000f00ff0677ac */ /* 0x000e620008000a00 */
[----:B------:R-:W3:Y:S01]  /*88f0*/  LDC.64 R2, c[0x4][R3] ;  /* 0x0100000003027b82 */ /* 0x000ee20000000a00 */
[----:B------:R-:W5:Y:S01]  /*8900*/  LDCU.64 UR4, c[0x4][0x10] ;  /* 0x01000200ff0477ac */ /* 0x000f620008000a00 */
[----:B--2---:R-:W-:Y:S01]  /*8910*/  MOV R5, UR9 ;  /* 0x0000000900057c02 */ /* 0x004fe20008000f00 */
[----:B------:R-:W-:Y:S01]  /*8920*/  IMAD.U32 R4, RZ, RZ, UR8 ;  /* 0x00000008ff047e24 */ /* 0x000fe2000f8e00ff */
[----:B-1----:R-:W-:Y:S01]  /*8930*/  MOV R7, UR7 ;  /* 0x0000000700077c02 */ /* 0x002fe20008000f00 */
[----:B------:R-:W-:Y:S01]  /*8940*/  IMAD.U32 R6, RZ, RZ, UR6 ;  /* 0x00000006ff067e24 */ /* 0x000fe2000f8e00ff */
[----:B-----5:R-:W-:Y:S01]  /*8950*/  MOV R11, UR5 ;  /* 0x00000005000b7c02 */ /* 0x020fe20008000f00 */
[----:B------:R-:W-:Y:S02]  /*8960*/  IMAD.U32 R10, RZ, RZ, UR4 ;  /* 0x00000004ff0a7e24 */ /* 0x000fe4000f8e00ff */
[----:B------:R-:W-:Y:S07]  /*8970*/  LEPC R20, `(.L_x_118) ;  /* 0x000000001014794e */ /* 0x000fee0000000000 */
[----:B---34-:R-:W-:Y:S05]  /*8980*/  CALL.ABS.NOINC R2 ;  /* 0x0000000002007343 */ /* 0x018fea0003c00000 */
.L_x_118:
[----:B------:R-:W-:Y:S01]  /*8990*/  ISETP.NE.AND P0, PT, R62, RZ, PT ;  /* 0x000000ff3e00720c */ /* 0x000fe20003f05270 */
[----:B------:R-:W-:Y:S05]  /*89a0*/  WARPSYNC.ALL ;  /* 0x0000000000007948 */ /* 0x000fea0003800000 */
[----:B------:R-:W-:Y:S01]  /*89b0*/  R2UR UR4, R25 ;  /* 0x00000000190472ca */ /* 0x000fe200000e0000 */
[----:B------:R-:W2:Y:S01]  /*89c0*/  S2UR UR5, SR_CgaCtaId ;  /* 0x00000000000579c3 */ /* 0x000ea20000008800 */
[----:B---3--:R-:W-:Y:S01]  /*89d0*/  LOP3.LUT R20, R44, 0xffffe000, RZ, 0xc0, !PT ;  /* 0xffffe0002c147812 */ /* 0x008fe200078ec0ff */
[----:B------:R-:W-:Y:S01]  /*89e0*/  BSSY.RECONVERGENT B0, `(.L_x_119) ;  /* 0x000005e000007945 */ /* 0x000fe20003800200 */
[----:B------:R-:W-:Y:S02]  /*89f0*/  LOP3.LUT R21, R45, 0xffffe000, RZ, 0xc0, !PT ;  /* 0xffffe0002d157812 */ /* 0x000fe400078ec0ff */
[----:B------:R-:W-:Y:S02]  /*8a00*/  LOP3.LUT R25, R46, 0xffffe000, RZ, 0xc0, !PT ;  /* 0xffffe0002e197812 */ /* 0x000fe400078ec0ff */
[----:B------:R-:W-:Y:S02]  /*8a10*/  LOP3.LUT R26, R47, 0xffffe000, RZ, 0xc0, !PT ;  /* 0xffffe0002f1a7812 */ /* 0x000fe400078ec0ff */
[----:B----4-:R-:W-:Y:S02]  /*8a20*/  LOP3.LUT R32, R32, 0xffffe000, RZ, 0xc0, !PT ;  /* 0xffffe00020207812 */ /* 0x010fe400078ec0ff */
[----:B------:R-:W-:Y:S01]  /*8a30*/  LOP3.LUT R33, R33, 0xffffe000, RZ, 0xc0, !PT ;  /* 0xffffe00021217812 */ /* 0x000fe200078ec0ff */
[----:B-1----:R-:W1:Y:S01]  /*8a40*/  LDTM.16dp128bit.x8 R4, tmem[UR4+0x60] ;  /* 0x00006004000479ee */ /* 0x002e620008180000 */
[----:B------:R-:W-:Y:S01]  /*8a50*/  R2UR UR4, R84 ;  /* 0x00000000540472ca */ /* 0x000fe200000e0000 */
[----:B------:R-:W-:Y:S01]  /*8a60*/  NOP ;  /* 0x0000000000007918 */ /* 0x000fe20000000000 */
[----:B------:R-:W-:Y:S02]  /*8a70*/  LOP3.LUT R34, R34, 0xffffe000, RZ, 0xc0, !PT ;  /* 0xffffe00022227812 */ /* 0x000fe400078ec0ff */
[----:B------:R-:W-:Y:S02]  /*8a80*/  LOP3.LUT R35, R35, 0xffffe000, RZ, 0xc0, !PT ;  /* 0xffffe00023237812 */ /* 0x000fe400078ec0ff */
[----:B------:R-:W-:Y:S02]  /*8a90*/  LOP3.LUT R36, R36, 0xffffe000, RZ, 0xc0, !PT ;  /* 0xffffe00024247812 */ /* 0x000fe400078ec0ff */
[----:B------:R-:W-:Y:S02]  /*8aa0*/  LOP3.LUT R37, R37, 0xffffe000, RZ, 0xc0, !PT ;  /* 0xffffe00025257812 */ /* 0x000fe400078ec0ff */
[----:B------:R-:W-:Y:S02]  /*8ab0*/  LOP3.LUT R38, R38, 0xffffe000, RZ, 0xc0, !PT ;  /* 0xffffe00026267812 */ /* 0x000fe400078ec0ff */
[----:B------:R-:W-:Y:S01]  /*8ac0*/  LOP3.LUT R39, R39, 0xffffe000, RZ, 0xc0, !PT ;  /* 0xffffe00027277812 */ /* 0x000fe200078ec0ff */
[----:B------:R-:W-:Y:S01]  /*8ad0*/  UIADD3 UR4, UPT, UPT, UR4, 0xf0, URZ ;  /* 0x000000f004047890 */ /* 0x000fe2000fffe0ff */
[----:B------:R-:W-:Y:S02]  /*8ae0*/  LOP3.LUT R40, R40, 0xffffe000, RZ, 0xc0, !PT ;  /* 0xffffe00028287812 */ /* 0x000fe400078ec0ff */
[----:B------:R-:W-:Y:S02]  /*8af0*/  LOP3.LUT R41, R41, 0xffffe000, RZ, 0xc0, !PT ;  /* 0xffffe00029297812 */ /* 0x000fe400078ec0ff */
[----:B------:R-:W-:Y:S02]  /*8b00*/  LOP3.LUT R42, R42, 0xffffe000, RZ, 0xc0, !PT ;  /* 0xffffe0002a2a7812 */ /* 0x000fe400078ec0ff */
[----:B------:R-:W-:Y:S01]  /*8b10*/  LOP3.LUT R43, R43, 0xffffe000, RZ, 0xc0, !PT ;  /* 0xffffe0002b2b7812 */ /* 0x000fe200078ec0ff */
[C---:B-1----:R-:W-:Y:S01]  /*8b20*/  FMUL R0, R24.reuse, R4 ;  /* 0x0000000418007220 */ /* 0x042fe20000400000 */
[C---:B------:R-:W-:Y:S01]  /*8b30*/  FMUL R2, R24.reuse, R5 ;  /* 0x0000000518027220 */ /* 0x040fe20000400000 */
[C---:B------:R-:W-:Y:S01]  /*8b40*/  FMUL R3, R24.reuse, R6 ;  /* 0x0000000618037220 */ /* 0x040fe20000400000 */
[C---:B------:R-:W-:Y:S01]  /*8b50*/  FMUL R7, R24.reuse, R7 ;  /* 0x0000000718077220 */ /* 0x040fe20000400000 */
[C---:B------:R-:W-:Y:S01]  /*8b60*/  FFMA R28, R27.reuse, R20, R0 ;  /* 0x000000141b1c7223 */ /* 0x040fe20000000000 */
[C---:B------:R-:W-:Y:S01]  /*8b70*/  FMUL R4, R24.reuse, R8 ;  /* 0x0000000818047220 */ /* 0x040fe20000400000 */
[C---:B------:R-:W-:Y:S01]  /*8b80*/  FFMA R29, R27.reuse, R21, R2 ;  /* 0x000000151b1d7223 */ /* 0x040fe20000000002 */
[C---:B------:R-:W-:Y:S01]  /*8b90*/  FMUL R5, R24.reuse, R9 ;  /* 0x0000000918057220 */ /* 0x040fe20000400000 */
[C---:B------:R-:W-:Y:S01]  /*8ba0*/  FFMA R30, R27.reuse, R25, R3 ;  /* 0x000000191b1e7223 */ /* 0x040fe20000000003 */
[----:B------:R-:W-:Y:S01]  /*8bb0*/  F2FP.TF32.F32.PACK_B R28, R28 ;  /* 0x0000001cff1c723e */ /* 0x000fe200024050ff */
[C---:B------:R-:W-:Y:S01]  /*8bc0*/  FMUL R6, R24.reuse, R10 ;  /* 0x0000000a18067220 */ /* 0x040fe20000400000 */
[----:B------:R-:W-:Y:S01]  /*8bd0*/  F2FP.TF32.F32.PACK_B R29, R29 ;  /* 0x0000001dff1d723e */ /* 0x000fe200024050ff */
[C---:B------:R-:W-:Y:S01]  /*8be0*/  FFMA R31, R27.reuse, R26, R7 ;  /* 0x0000001a1b1f7223 */ /* 0x040fe20000000007 */
[C---:B------:R-:W-:Y:S01]  /*8bf0*/  FMUL R11, R24.reuse, R11 ;  /* 0x0000000b180b7220 */ /* 0x040fe20000400000 */
[----:B--2---:R-:W-:Y:S01]  /*8c00*/  UPRMT UR4, UR5, 0x654, UR4 ;  /* 0x0000065405047896 */ /* 0x004fe20008000004 */
[C---:B------:R-:W-:Y:S01]  /*8c10*/  FFMA R4, R27.reuse, R32, R4 ;  /* 0x000000201b047223 */ /* 0x040fe20000000004 */
[C---:B------:R-:W-:Y:S01]  /*8c20*/  FMUL R8, R24.reuse, R12 ;  /* 0x0000000c18087220 */ /* 0x040fe20000400000 */
[C---:B------:R-:W-:Y:S01]  /*8c30*/  FFMA R5, R27.reuse, R33, R5 ;  /* 0x000000211b057223 */ /* 0x040fe20000000005 */
[C---:B------:R-:W-:Y:S01]  /*8c40*/  FMUL R9, R24.reuse, R13 ;  /* 0x0000000d18097220 */ /* 0x040fe20000400000 */
[C---:B------:R-:W-:Y:S01]  /*8c50*/  FFMA R6, R27.reuse, R34, R6 ;  /* 0x000000221b067223 */ /* 0x040fe20000000006 */
[C---:B------:R-:W-:Y:S01]  /*8c60*/  FMUL R10, R24.reuse, R14 ;  /* 0x0000000e180a7220 */ /* 0x040fe20000400000 */
[C---:B------:R-:W-:Y:S01]  /*8c70*/  FFMA R7, R27.reuse, R35, R11 ;  /* 0x000000231b077223 */ /* 0x040fe2000000000b */
[C---:B------:R-:W-:Y:S01]  /*8c80*/  FMUL R15, R24.reuse, R15 ;  /* 0x0000000f180f7220 */ /* 0x040fe20000400000 */
[----:B------:R-:W-:Y:S01]  /*8c90*/  F2FP.TF32.F32.PACK_B R30, R30 ;  /* 0x0000001eff1e723e */ /* 0x000fe200024050ff */
[C---:B------:R-:W-:Y:S01]  /*8ca0*/  FFMA R8, R27.reuse, R36, R8 ;  /* 0x000000241b087223 */ /* 0x040fe20000000008 */
[----:B------:R-:W-:Y:S01]  /*8cb0*/  F2FP.TF32.F32.PACK_B R31, R31 ;  /* 0x0000001fff1f723e */ /* 0x000fe200024050ff */
[C---:B------:R-:W-:Y:S01]  /*8cc0*/  FMUL R12, R24.reuse, R16 ;  /* 0x00000010180c7220 */ /* 0x040fe20000400000 */
[C---:B------:R-:W-:Y:S01]  /*8cd0*/  FFMA R9, R27.reuse, R37, R9 ;  /* 0x000000251b097223 */ /* 0x040fe20000000009 */
[C---:B------:R-:W-:Y:S01]  /*8ce0*/  FMUL R13, R24.reuse, R17 ;  /* 0x00000011180d7220 */ /* 0x040fe20000400000 */
[C---:B------:R-:W-:Y:S01]  /*8cf0*/  FFMA R10, R27.reuse, R38, R10 ;  /* 0x000000261b0a7223 */ /* 0x040fe2000000000a */
[C---:B------:R-:W-:Y:S01]  /*8d00*/  FMUL R14, R24.reuse, R18 ;  /* 0x00000012180e7220 */ /* 0x040fe20000400000 */
[C---:B------:R-:W-:Y:S01]  /*8d10*/  FFMA R11, R27.reuse, R39, R15 ;  /* 0x000000271b0b7223 */ /* 0x040fe2000000000f */
[----:B------:R-:W-:Y:S01]  /*8d20*/  FMUL R19, R24, R19 ;  /* 0x0000001318137220 */ /* 0x000fe20000400000 */
[----:B------:R-:W-:Y:S01]  /*8d30*/  F2FP.TF32.F32.PACK_B R4, R4 ;  /* 0x00000004ff04723e */ /* 0x000fe200024050ff */
[C---:B------:R-:W-:Y:S01]  /*8d40*/  FFMA R12, R27.reuse, R40, R12 ;  /* 0x000000281b0c7223 */ /* 0x040fe2000000000c */
[----:B------:R-:W-:Y:S01]  /*8d50*/  F2FP.TF32.F32.PACK_B R5, R5 ;  /* 0x00000005ff05723e */ /* 0x000fe200024050ff */
[----:B------:R-:W-:Y:S01]  /*8d60*/  SYNCS.ARRIVE.TRANS64.RED.A1T0 RZ, [UR4], RZ ;  /* 0x000000ffffff79a7 */ /* 0x000fe20008100404 */
[----:B------:R1:W-:Y:S01]  /*8d70*/  STSM.16.M88.4 [R82+0x6400], R28 ;  /* 0x0064001c52007844 */ /* 0x0003e20000000200 */
[----:B------:R-:W-:Y:S01]  /*8d80*/  F2FP.TF32.F32.PACK_B R6, R6 ;  /* 0x00000006ff06723e */ /* 0x000fe200024050ff */
[C---:B------:R-:W-:Y:S01]  /*8d90*/  FFMA R13, R27.reuse, R41, R13 ;  /* 0x000000291b0d7223 */ /* 0x040fe2000000000d */
[----:B------:R-:W-:Y:S01]  /*8da0*/  F2FP.TF32.F32.PACK_B R7, R7 ;  /* 0x00000007ff07723e */ /* 0x000fe200024050ff */
[C---:B------:R-:W-:Y:S01]  /*8db0*/  FFMA R14, R27.reuse, R42, R14 ;  /* 0x0000002a1b0e7223 */ /* 0x040fe2000000000e */
[----:B------:R-:W-:Y:S01]  /*8dc0*/  FFMA R15, R27, R43, R19 ;  /* 0x0000002b1b0f7223 */ /* 0x000fe20000000013 */
[----:B------:R-:W-:Y:S02]  /*8dd0*/  F2FP.TF32.F32.PACK_B R8, R8 ;  /* 0x00000008ff08723e */ /* 0x000fe400024050ff */
[----:B------:R1:W-:Y:S01]  /*8de0*/  STSM.16.M88.4 [R81+0x6400], R4 ;  /* 0x0064000451007844 */ /* 0x0003e20000000200 */
[----:B------:R-:W-:Y:S02]  /*8df0*/  F2FP.TF32.F32.PACK_B R9, R9 ;  /* 0x00000009ff09723e */ /* 0x000fe400024050ff */
[----:B------:R-:W-:Y:S02]  /*8e00*/  F2FP.TF32.F32.PACK_B R10, R10 ;  /* 0x0000000aff0a723e */ /* 0x000fe400024050ff */
[----:B------:R-:W-:Y:S02]  /*8e10*/  F2FP.TF32.F32.PACK_B R11, R11 ;  /* 0x0000000bff0b723e */ /* 0x000fe400024050ff */
[----:B------:R-:W-:Y:S02]  /*8e20*/  F2FP.TF32.F32.PACK_B R12, R12 ;  /* 0x0000000cff0c723e */ /* 0x000fe400024050ff */
[----:B------:R-:W-:Y:S01]  /*8e30*/  F2FP.TF32.F32.PACK_B R13, R13 ;  /* 0x0000000dff0d723e */ /* 0x000fe200024050ff */
[----:B------:R1:W-:Y:S01]  /*8e40*/  STSM.16.M88.4 [R83+0x6000], R8 ;  /* 0x0060000853007844 */ /* 0x0003e20000000200 */
[----:B------:R-:W-:Y:S02]  /*8e50*/  F2FP.TF32.F32.PACK_B R14, R14 ;  /* 0x0000000eff0e723e */ /* 0x000fe400024050ff */
[----:B------:R-:W-:Y:S05]  /*8e60*/  F2FP.TF32.F32.PACK_B R15, R15 ;  /* 0x0000000fff0f723e */ /* 0x000fea00024050ff */
[----:B------:R1:W-:Y:S01]  /*8e70*/  STSM.16.M88.4 [R85+0x6000], R12 ;  /* 0x0060000c55007844 */ /* 0x0003e20000000200 */
        /* <DEDUP_REMOVED lines=20> */
.L_x_120:
[----:B------:R-:W-:Y:S05]  /*8fc0*/  BSYNC.RECONVERGENT B0 ;  /* 0x0000000000007941 */ /* 0x000fea0003800200 */
.L_x_119:
[----:B------:R-:W-:Y:S01]  /*8fd0*/  BAR.SYNC.DEFER_BLOCKING 0x1, 0x80 ;  /* 0x0042000000007b1d */ /* 0x000fe20000010000 */
[----:B------:R-:W-:Y:S01]  /*8fe0*/  UISETP.NE.AND UP0, UPT, UR53, -0x4, UPT ;  /* 0xfffffffc3500788c */ /* 0x000fe2000bf05270 */
[----:B------:R-:W-:Y:S08]  /*8ff0*/  IADD3 R22, PT, PT, R22, 0x1, RZ ;  /* 0x0000000116167810 */ /* 0x000ff00007ffe0ff */
[----:B------:R-:W-:Y:S05]  /*9000*/  BRA.U !UP0, `(.L_x_121) ;  /* 0x0000000108287547 */ /* 0x000fea000b800000 */
[----:B------:R-:W-:Y:S01]  /*9010*/  ISETP.NE.AND P0, PT, R80, RZ, PT ;  /* 0x000000ff5000720c */ /* 0x000fe20003f05270 */
[----:B------:R-:W-:Y:S01]  /*9020*/  IMAD.U32 R0, RZ, RZ, UR50 ;  /* 0x00000032ff007e24 */ /* 0x000fe2000f8e00ff */
[----:B------:R-:W-:Y:S02]  /*9030*/  UIADD3 UR4, UPT, UPT, UR50, 0x1, URZ ;  /* 0x0000000132047890 */ /* 0x000fe4000fffe0ff */
[----:B------:R-:W-:Y:S02]  /*9040*/  ISETP.NE.U32.OR P0, PT, R79, 0x1, !P0 ;  /* 0x000000014f00780c */ /* 0x000fe40004705470 */
[----:B------:R-:W-:Y:S04]  /*9050*/  UISETP.NE.AND UP0, UPT, UR4, 0x4, UPT ;  /* 0x000000040400788c */ /* 0x000fe8000bf05270 */
[----:B------:R-:W-:Y:S07]  /*9060*/  USEL UR50, UR4, URZ, UP0 ;  /* 0x000000ff04327287 */ /* 0x000fee0008000000 */
[----:B------:R-:W-:Y:S05]  /*9070*/  @P0 LEA R0, R0, UR49, 0x3 ;  /* 0x0000003100000c11 */ /* 0x000fea000f8e18ff */
[----:B------:R-:W-:Y:S05]  /*9080*/  @P0 VIADD R0, R0, 0xa0 ;  /* 0x000000a000000836 */ /* 0x000fea0000000000 */
[----:B------:R-:W-:Y:S04]  /*9090*/  @P0 PRMT R0, R90, 0x654, R0 ;  /* 0x000006545a000816 */ /* 0x000fe80000000000 */
[----:B------:R2:W-:Y:S03]  /*90a0*/  @P0 SYNCS.ARRIVE.TRANS64.RED.A1T0 RZ, [R0+URZ], RZ ;  /* 0x000000ff00ff09a7 */ /* 0x0005e600081004ff */
.L_x_121:
[----:B------:R-:W-:Y:S01]  /*90b0*/  R2UR UR5, R56 ;  /* 0x00000000380572ca */ /* 0x000fe200000e0000 */
[----:B------:R-:W-:Y:S01]  /*90c0*/  UIADD3 UR53, UPT, UPT, UR53, 0x4, URZ ;  /* 0x0000000435357890 */ /* 0x000fe2000fffe0ff */
[----:B------:R-:W-:Y:S01]  /*90d0*/  R2UR UR4, R57 ;  /* 0x00000000390472ca */ /* 0x000fe200000e0000 */
[----:B------:R-:W-:Y:S01]  /*90e0*/  UMOV UR52, UR62 ;  /* 0x0000003e00347c82 */ /* 0x000fe20008000000 */
[----:B------:R-:W-:Y:S02]  /*90f0*/  LOP3.LUT P0, RZ, R54, 0x1, RZ, 0xc0, !PT ;  /* 0x0000000136ff7812 */ /* 0x000fe4000780c0ff */
[----:B------:R-:W-:Y:S02]  /*9100*/  ISETP.NE.AND P1, PT, R22, 0x2, PT ;  /* 0x000000021600780c */ /* 0x000fe40003f25270 */
[----:B------:R-:W-:Y:S02]  /*9110*/  LOP3.LUT R58, R58, 0x1, RZ, 0x3c, !PT ;  /* 0x000000013a3a7812 */ /* 0x000fe400078e3cff */
[----:B--2---:R-:W-:Y:S02]  /*9120*/  SEL R0, RZ, 0x1, P1 ;  /* 0x00000001ff007807 */ /* 0x004fe40000800000 */
[----:B------:R-:W-:Y:S01]  /*9130*/  SEL R22, R22, RZ, P1 ;  /* 0x000000ff16167207 */ /* 0x000fe20000800000 */
[----:B------:R-:W-:Y:S01]  /*9140*/  UIADD3 UR21, UPT, UPT, UR36, UR5, URZ ;  /* 0x0000000524157290 */ /* 0x000fe2000fffe0ff */
[----:B------:R-:W-:Y:S01]  /*9150*/  LOP3.LUT R59, R59, R0, RZ, 0x3c, !PT ;  /* 0x000000003b3b7212 */ /* 0x000fe200078e3cff */
[----:B------:R-:W-:Y:S02]  /*9160*/  UIADD3 UR51, UPT, UPT, UR37, UR4, URZ ;  /* 0x0000000425337290 */ /* 0x000fe4000fffe0ff */
[----:B------:R-:W-:Y:S10]  /*9170*/  @P0 BRA `(.L_x_122) ;  /* 0xffffffc800300947 */ /* 0x000ff4000383ffff */
[----:B------:R-:W-:-:S09]  /*9180*/  UISETP.NE.AND UP0, UPT, UR63, URZ, UPT ;  /* 0x000000ff3f00728c */ /* 0x000fd2000bf05270 */
[----:B------:R-:W-:Y:S05]  /*9190*/  BRA.U !UP0, `(.L_x_123) ;  /* 0x0000000108487547 */ /* 0x000fea000b800000 */
[----:B------:R-:W2:Y:S02]  /*91a0*/  LDCU.64 UR4, c[0x0][0x990] ;  /* 0x00013200ff0477ac */ /* 0x000ea40008000a00 */
[----:B--2---:R-:W-:-:S04]  /*91b0*/  UISETP.NE.U32.AND UP0, UPT, UR4, URZ, UPT ;  /* 0x000000ff0400728c */ /* 0x004fc8000bf05070 */
[----:B------:R-:W-:-:S09]  /*91c0*/  UISETP.NE.AND.EX UP0, UPT, UR5, URZ, UPT, UP0 ;  /* 0x000000ff0500728c */ /* 0x000fd2000bf05300 */
[----:B------:R-:W-:Y:S05]  /*91d0*/  BRA.U UP0, `(.L_x_124) ;  /* 0x00000001000c7547 */ /* 0x000fea000b800000 */
[----:B------:R-:W-:-:S13]  /*91e0*/  FSETP.NEU.AND P0, PT, R27, RZ, PT ;  /* 0x000000ff1b00720b */ /* 0x000fda0003f0d000 */
[----:B------:R-:W-:Y:S05]  /*91f0*/  @!P0 EXIT ;  /* 0x000000000000894d */ /* 0x000fea0003800000 */
[----:B------:R-:W-:Y:S05]  /*9200*/  BRA `(.L_x_123) ;  /* 0x00000000002c7947 */ /* 0x000fea0003800000 */
.L_x_124:
[----:B------:R-:W-:Y:S01]  /*9210*/  ISETP.NE.AND P0, PT, R78, RZ, PT ;  /* 0x000000ff4e00720c */ /* 0x000fe20003f05270 */
[----:B------:R-:W-:-:S12]  /*9220*/  BSSY.RECONVERGENT B0, `(.L_x_123) ;  /* 0x0000009000007945 */ /* 0x000fd80003800200 */
[----:B------:R-:W-:Y:S05]  /*9230*/  @P0 BRA `(.L_x_125) ;  /* 0x0000000000140947 */ /* 0x000fea0003800000 */
[----:B------:R-:W2:Y:S02]  /*9240*/  LDCU.64 UR4, c[0x0][0x988] ;  /* 0x00013100ff0477ac */ /* 0x000ea40008000a00 */
[----:B--2---:R-:W-:-:S04]  /*9250*/  ISETP.NE.U32.AND P0, PT, RZ, UR4, PT ;  /* 0x00000004ff007c0c */ /* 0x004fc8000bf05070 */
[----:B------:R-:W-:-:S13]  /*9260*/  ISETP.NE.AND.EX P0, PT, RZ, UR5, PT, P0 ;  /* 0x00000005ff007c0c */ /* 0x000fda000bf05300 */
[----:B------:R-:W-:Y:S05]  /*9270*/  @!P0 EXIT ;  /* 0x000000000000894d */ /* 0x000fea0003800000 */
[----:B------:R-:W-:Y:S05]  /*9280*/  BRA `(.L_x_126) ;  /* 0x0000000000087947 */ /* 0x000fea0003800000 */
.L_x_125:
[----:B------:R-:W-:-:S13]  /*9290*/  FSETP.NEU.AND P0, PT, R27, RZ, PT ;  /* 0x000000ff1b00720b */ /* 0x000fda0003f0d000 */
[----:B------:R-:W-:Y:S05]  /*92a0*/  @!P0 EXIT ;  /* 0x000000000000894d */ /* 0x000fea0003800000 */
.L_x_126:
[----:B------:R-:W-:Y:S05]  /*92b0*/  BSYNC.RECONVERGENT B0 ;  /* 0x0000000000007941 */ /* 0x000fea0003800200 */
.L_x_123:
[----:B------:R-:W2:Y:S01]  /*92c0*/  S2UR UR5, SR_CgaCtaId ;  /* 0x00000000000579c3 */ /* 0x000ea20000008800 */
[----:B------:R-:W-:Y:S01]  /*92d0*/  ULEA UR4, UR50, UR49, 0x3 ;  /* 0x0000003132047291 */ /* 0x000fe2000f8e18ff */
[----:B------:R-:W-:-:S04]  /*92e0*/  DEPBAR.LE SB0, 0x0 ;  /* 0x000080000000791a */ /* 0x000fc80000000000 */
[----:B------:R-:W-:-:S04]  /*92f0*/  UIADD3 UR4, UPT, UPT, UR4, 0xa0, URZ ;  /* 0x000000a004047890 */ /* 0x000fc8000fffe0ff */
[----:B--2---:R-:W-:-:S09]  /*9300*/  UPRMT UR4, UR5, 0x654, UR4 ;  /* 0x0000065405047896 */ /* 0x004fd20008000004 */
[----:B------:R-:W-:Y:S01]  /*9310*/  SYNCS.ARRIVE.TRANS64.RED.A1T0 RZ, [UR4], RZ ;  /* 0x000000ffffff79a7 */ /* 0x000fe20008100404 */
[----:B------:R-:W-:Y:S05]  /*9320*/  EXIT ;  /* 0x000000000000794d */ /* 0x000fea0003800000 */
.L_x_19:
[----:B------:R-:W-:Y:S07]  /*9330*/  MOV R0, UR33 ;  /* 0x0000002100007c02 */ /* 0x000fee0008000f00 */
.L_x_127:
[----:B--2---:R2:W4:Y:S02]  /*9340*/  SYNCS.PHASECHK.TRANS64.TRYWAIT P0, [R0+URZ+0x40], R5 ;  /* 0x00004005000075a7 */ /* 0x00452400080011ff */
[----:B----4-:R-:W-:Y:S05]  /*9350*/  @!P0 NANOSLEEP.SYNCS 0x989680 ;  /* 0x009896800000895d */ /* 0x010fea0003900000 */
[----:B------:R-:W4:Y:S02]  /*9360*/  @!P0 SYNCS.PHASECHK.TRANS64 P0, [R0+URZ+0x40], R5 ;  /* 0x00004005000085a7 */ /* 0x000f2400080010ff */
[----:B----4-:R-:W-:Y:S05]  /*9370*/  @!P0 BRA `(.L_x_127) ;  /* 0xfffffffc00f08947 */ /* 0x010fea000383ffff */
[----:B------:R-:W-:Y:S05]  /*9380*/  BRA `(.L_x_18) ;  /* 0xffffff8400687947 */ /* 0x000fea000383ffff */
.L_x_25:
[----:B------:R-:W-:Y:S07]  /*9390*/  MOV R0, UR9 ;  /* 0x0000000900007c02 */ /* 0x000fee0008000f00 */
.L_x_128:
[----:B--2---:R2:W3:Y:S02]  /*93a0*/  SYNCS.PHASECHK.TRANS64.TRYWAIT P0, [R0+URZ+0x40], R5 ;  /* 0x00004005000075a7 */ /* 0x0044e400080011ff */
[----:B---3--:R-:W-:Y:S05]  /*93b0*/  @!P0 NANOSLEEP.SYNCS 0x989680 ;  /* 0x009896800000895d */ /* 0x008fea0003900000 */
[----:B------:R-:W3:Y:S02]  /*93c0*/  @!P0 SYNCS.PHASECHK.TRANS64 P0, [R0+URZ+0x40], R5 ;  /* 0x00004005000085a7 */ /* 0x000ee400080010ff */
[----:B---3--:R-:W-:Y:S05]  /*93d0*/  @!P0 BRA `(.L_x_128) ;  /* 0xfffffffc00f08947 */ /* 0x008fea000383ffff */
[----:B------:R-:W-:Y:S05]  /*93e0*/  BRA `(.L_x_24) ;  /* 0xffffff8c00587947 */ /* 0x000fea000383ffff */
.L_x_29:
[----:B-1----:R-:W-:-:S07]  /*93f0*/  MOV R0, UR58 ;  /* 0x0000003a00007c02 */ /* 0x002fce0008000f00 */
.L_x_129:
[----:B-1----:R1:W2:Y:S02]  /*9400*/  SYNCS.PHASECHK.TRANS64.TRYWAIT P0, [R0+URZ+0xd0], R4 ;  /* 0x0000d004000075a7 */ /* 0x0022a400080011ff */
[----:B--2---:R-:W-:Y:S05]  /*9410*/  @!P0 NANOSLEEP.SYNCS 0x989680 ;  /* 0x009896800000895d */ /* 0x004fea0003900000 */
[----:B------:R-:W2:Y:S02]  /*9420*/  @!P0 SYNCS.PHASECHK.TRANS64 P0, [R0+URZ+0xd0], R4 ;  /* 0x0000d004000085a7 */ /* 0x000ea400080010ff */
[----:B--2---:R-:W-:Y:S05]  /*9430*/  @!P0 BRA `(.L_x_129) ;  /* 0xfffffffc00f08947 */ /* 0x004fea000383ffff */
[----:B------:R-:W-:Y:S05]  /*9440*/  BRA `(.L_x_130) ;  /* 0xffffff90008c7947 */ /* 0x000fea000383ffff */
.L_x_33:
[----:B------:R-:W-:-:S07]  /*9450*/  MOV R0, UR4 ;  /* 0x0000000400007c02 */ /* 0x000fce0008000f00 */
.L_x_131:
[----:B-1----:R1:W2:Y:S02]  /*9460*/  SYNCS.PHASECHK.TRANS64.TRYWAIT P0, [R0+URZ], R2 ;  /* 0x00000002000075a7 */ /* 0x0022a400080011ff */
[----:B--2---:R-:W-:Y:S05]  /*9470*/  @!P0 NANOSLEEP.SYNCS 0x989680 ;  /* 0x009896800000895d */ /* 0x004fea0003900000 */
[----:B------:R-:W2:Y:S02]  /*9480*/  @!P0 SYNCS.PHASECHK.TRANS64 P0, [R0+URZ], R2 ;  /* 0x00000002000085a7 */ /* 0x000ea400080010ff */
[----:B--2---:R-:W-:Y:S05]  /*9490*/  @!P0 BRA `(.L_x_131) ;  /* 0xfffffffc00f08947 */ /* 0x004fea000383ffff */
[----:B------:R-:W-:Y:S05]  /*94a0*/  BRA `(.L_x_132) ;  /* 0xffffff9800247947 */ /* 0x000fea000383ffff */
.L_x_34:
[----:B------:R-:W-:-:S07]  /*94b0*/  MOV R0, UR5 ;  /* 0x0000000500007c02 */ /* 0x000fce0008000f00 */
.L_x_133:
[----:B-1----:R1:W2:Y:S02]  /*94c0*/  SYNCS.PHASECHK.TRANS64.TRYWAIT P0, [R0+URZ], R2 ;  /* 0x00000002000075a7 */ /* 0x0022a400080011ff */
[----:B--2---:R-:W-:Y:S05]  /*94d0*/  @!P0 NANOSLEEP.SYNCS 0x989680 ;  /* 0x009896800000895d */ /* 0x004fea0003900000 */
[----:B------:R-:W2:Y:S02]  /*94e0*/  @!P0 SYNCS.PHASECHK.TRANS64 P0, [R0+URZ], R2 ;  /* 0x00000002000085a7 */ /* 0x000ea400080010ff */
[----:B--2---:R-:W-:Y:S05]  /*94f0*/  @!P0 BRA `(.L_x_133) ;  /* 0xfffffffc00f08947 */ /* 0x004fea000383ffff */
[----:B------:R-:W-:Y:S05]  /*9500*/  BRA `(.L_x_134) ;  /* 0xffffff9800347947 */ /* 0x000fea000383ffff */
.L_x_35:
[----:B------:R-:W-:-:S07]  /*9510*/  MOV R0, UR5 ;  /* 0x0000000500007c02 */ /* 0x000fce0008000f00 */
.L_x_135:
[----:B-1----:R1:W2:Y:S02]  /*9520*/  SYNCS.PHASECHK.TRANS64.TRYWAIT P0, [R0+URZ], R2 ;  /* 0x00000002000075a7 */ /* 0x0022a400080011ff */
[----:B--2---:R-:W-:Y:S05]  /*9530*/  @!P0 NANOSLEEP.SYNCS 0x989680 ;  /* 0x009896800000895d */ /* 0x004fea0003900000 */
[----:B------:R-:W2:Y:S02]  /*9540*/  @!P0 SYNCS.PHASECHK.TRANS64 P0, [R0+URZ], R2 ;  /* 0x00000002000085a7 */ /* 0x000ea400080010ff */
[----:B--2---:R-:W-:Y:S05]  /*9550*/  @!P0 BRA `(.L_x_135) ;  /* 0xfffffffc00f08947 */ /* 0x004fea000383ffff */
[----:B------:R-:W-:Y:S05]  /*9560*/  BRA `(.L_x_136) ;  /* 0xffffff9800447947 */ /* 0x000fea000383ffff */
.L_x_36:
[----:B------:R-:W-:-:S07]  /*9570*/  MOV R0, UR5 ;  /* 0x0000000500007c02 */ /* 0x000fce0008000f00 */
.L_x_137:
[----:B-1----:R1:W2:Y:S02]  /*9580*/  SYNCS.PHASECHK.TRANS64.TRYWAIT P0, [R0+URZ], R2 ;  /* 0x00000002000075a7 */ /* 0x0022a400080011ff */
[----:B--2---:R-:W-:Y:S05]  /*9590*/  @!P0 NANOSLEEP.SYNCS 0x989680 ;  /* 0x009896800000895d */ /* 0x004fea0003900000 */
[----:B------:R-:W2:Y:S02]  /*95a0*/  @!P0 SYNCS.PHASECHK.TRANS64 P0, [R0+URZ], R2 ;  /* 0x00000002000085a7 */ /* 0x000ea400080010ff */
[----:B--2---:R-:W-:Y:S05]  /*95b0*/  @!P0 BRA `(.L_x_137) ;  /* 0xfffffffc00f08947 */ /* 0x004fea000383ffff */
[----:B------:R-:W-:Y:S05]  /*95c0*/  BRA `(.L_x_138) ;  /* 0xffffff9800547947 */ /* 0x000fea000383ffff */
.L_x_37:
[----:B------:R-:W-:-:S07]  /*95d0*/  MOV R0, UR5 ;  /* 0x0000000500007c02 */ /* 0x000fce0008000f00 */
.L_x_139:
[----:B-1----:R1:W2:Y:S02]  /*95e0*/  SYNCS.PHASECHK.TRANS64.TRYWAIT P0, [R0+URZ], R2 ;  /* 0x00000002000075a7 */ /* 0x0022a400080011ff */
[----:B--2---:R-:W-:Y:S05]  /*95f0*/  @!P0 NANOSLEEP.SYNCS 0x989680 ;  /* 0x009896800000895d */ /* 0x004fea0003900000 */
[----:B------:R-:W2:Y:S02]  /*9600*/  @!P0 SYNCS.PHASECHK.TRANS64 P0, [R0+URZ], R2 ;  /* 0x00000002000085a7 */ /* 0x000ea400080010ff */
[----:B--2---:R-:W-:Y:S05]  /*9610*/  @!P0 BRA `(.L_x_139) ;  /* 0xfffffffc00f08947 */ /* 0x004fea000383ffff */
[----:B------:R-:W-:Y:S05]  /*9620*/  BRA `(.L_x_140) ;  /* 0xffffff9800647947 */ /* 0x000fea000383ffff */
.L_x_38:
[----:B------:R-:W-:-:S07]  /*9630*/  MOV R0, UR5 ;  /* 0x0000000500007c02 */ /* 0x000fce0008000f00 */
.L_x_141:
[----:B-1----:R1:W2:Y:S02]  /*9640*/  SYNCS.PHASECHK.TRANS64.TRYWAIT P0, [R0+URZ], R2 ;  /* 0x00000002000075a7 */ /* 0x0022a400080011ff */
[----:B--2---:R-:W-:Y:S05]  /*9650*/  @!P0 NANOSLEEP.SYNCS 0x989680 ;  /* 0x009896800000895d */ /* 0x004fea0003900000 */
[----:B------:R-:W2:Y:S02]  /*9660*/  @!P0 SYNCS.PHASECHK.TRANS64 P0, [R0+URZ], R2 ;  /* 0x00000002000085a7 */ /* 0x000ea400080010ff */
[----:B--2---:R-:W-:Y:S05]  /*9670*/  @!P0 BRA `(.L_x_141) ;  /* 0xfffffffc00f08947 */ /* 0x004fea000383ffff */
[----:B------:R-:W-:Y:S05]  /*9680*/  BRA `(.L_x_142) ;  /* 0xffffff9800747947 */ /* 0x000fea000383ffff */
.L_x_39:
[----:B------:R-:W-:-:S07]  /*9690*/  MOV R0, UR5 ;  /* 0x0000000500007c02 */ /* 0x000fce0008000f00 */
.L_x_143:
[----:B-1----:R1:W2:Y:S02]  /*96a0*/  SYNCS.PHASECHK.TRANS64.TRYWAIT P0, [R0+URZ], R2 ;  /* 0x00000002000075a7 */ /* 0x0022a400080011ff */
[----:B--2---:R-:W-:Y:S05]  /*96b0*/  @!P0 NANOSLEEP.SYNCS 0x989680 ;  /* 0x009896800000895d */ /* 0x004fea0003900000 */
[----:B------:R-:W2:Y:S02]  /*96c0*/  @!P0 SYNCS.PHASECHK.TRANS64 P0, [R0+URZ], R2 ;  /* 0x00000002000085a7 */ /* 0x000ea400080010ff */
[----:B--2---:R-:W-:Y:S05]  /*96d0*/  @!P0 BRA `(.L_x_143) ;  /* 0xfffffffc00f08947 */ /* 0x004fea000383ffff */
[----:B------:R-:W-:Y:S05]  /*96e0*/  BRA `(.L_x_144) ;  /* 0xffffff9800847947 */ /* 0x000fea000383ffff */
.L_x_42:
[----:B------:R-:W-:-:S07]  /*96f0*/  MOV R4, UR4 ;  /* 0x0000000400047c02 */ /* 0x000fce0008000f00 */
.L_x_145:
[----:B--2---:R2:W3:Y:S02]  /*9700*/  SYNCS.PHASECHK.TRANS64.TRYWAIT P1, [R4+URZ+0xd8], R6 ;  /* 0x0000d806040075a7 */ /* 0x0044e400080211ff */
[----:B---3--:R-:W-:Y:S05]  /*9710*/  @!P1 NANOSLEEP.SYNCS 0x989680 ;  /* 0x009896800000995d */ /* 0x008fea0003900000 */
[----:B------:R-:W3:Y:S02]  /*9720*/  @!P1 SYNCS.PHASECHK.TRANS64 P1, [R4+URZ+0xd8], R6 ;  /* 0x0000d806040095a7 */ /* 0x000ee400080210ff */
[----:B---3--:R-:W-:Y:S05]  /*9730*/  @!P1 BRA `(.L_x_145) ;  /* 0xfffffffc00f09947 */ /* 0x008fea000383ffff */
[----:B------:R-:W-:Y:S05]  /*9740*/  BRA `(.L_x_146) ;  /* 0xffffff9800f47947 */ /* 0x000fea000383ffff */
.L_x_43:
[----:B--2---:R-:W-:-:S07]  /*9750*/  MOV R4, UR4 ;  /* 0x0000000400047c02 */ /* 0x004fce0008000f00 */
.L_x_147:
[----:B--2---:R2:W3:Y:S02]  /*9760*/  SYNCS.PHASECHK.TRANS64.TRYWAIT P1, [R4+URZ+0xd0], R5 ;  /* 0x0000d005040075a7 */ /* 0x0044e400080211ff */
[----:B---3--:R-:W-:Y:S05]  /*9770*/  @!P1 NANOSLEEP.SYNCS 0x989680 ;  /* 0x009896800000995d */ /* 0x008fea0003900000 */
[----:B------:R-:W3:Y:S02]  /*9780*/  @!P1 SYNCS.PHASECHK.TRANS64 P1, [R4+URZ+0xd0], R5 ;  /* 0x0000d005040095a7 */ /* 0x000ee400080210ff */
[----:B---3--:R-:W-:Y:S05]  /*9790*/  @!P1 BRA `(.L_x_147) ;  /* 0xfffffffc00f09947 */ /* 0x008fea000383ffff */
[----:B------:R-:W-:Y:S05]  /*97a0*/  BRA `(.L_x_148) ;  /* 0xffffff9800fc7947 */ /* 0x000fea000383ffff */
.L_x_51:
[----:B------:R-:W-:-:S07]  /*97b0*/  MOV R0, UR20 ;  /* 0x0000001400007c02 */ /* 0x000fce0008000f00 */
.L_x_149:
[----:B-1----:R1:W2:Y:S02]  /*97c0*/  SYNCS.PHASECHK.TRANS64.TRYWAIT P0, [R0+URZ+0xd0], R2 ;  /* 0x0000d002000075a7 */ /* 0x0022a400080011ff */
[----:B--2---:R-:W-:Y:S05]  /*97d0*/  @!P0 NANOSLEEP.SYNCS 0x989680 ;  /* 0x009896800000895d */ /* 0x004fea0003900000 */
[----:B------:R-:W2:Y:S02]  /*97e0*/  @!P0 SYNCS.PHASECHK.TRANS64 P0, [R0+URZ+0xd0], R2 ;  /* 0x0000d002000085a7 */ /* 0x000ea400080010ff */
[----:B--2---:R-:W-:Y:S05]  /*97f0*/  @!P0 BRA `(.L_x_149) ;  /* 0xfffffffc00f08947 */ /* 0x004fea000383ffff */
[----:B------:R-:W-:Y:S05]  /*9800*/  BRA `(.L_x_150) ;  /* 0xffffffa000887947 */ /* 0x000fea000383ffff */
.L_x_52:
[----:B------:R-:W-:-:S07]  /*9810*/  MOV R0, UR24 ;  /* 0x0000001800007c02 */ /* 0x000fce0008000f00 */
.L_x_151:
[----:B-1----:R1:W2:Y:S02]  /*9820*/  SYNCS.PHASECHK.TRANS64.TRYWAIT P0, [R0+URZ+0xf0], R2 ;  /* 0x0000f002000075a7 */ /* 0x0022a400080011ff */
[----:B--2---:R-:W-:Y:S05]  /*9830*/  @!P0 NANOSLEEP.SYNCS 0x989680 ;  /* 0x009896800000895d */ /* 0x004fea0003900000 */
[----:B------:R-:W2:Y:S02]  /*9840*/  @!P0 SYNCS.PHASECHK.TRANS64 P0, [R0+URZ+0xf0], R2 ;  /* 0x0000f002000085a7 */ /* 0x000ea400080010ff */
[----:B--2---:R-:W-:Y:S05]  /*9850*/  @!P0 BRA `(.L_x_151) ;  /* 0xfffffffc00f08947 */ /* 0x004fea000383ffff */
[----:B------:R-:W-:Y:S05]  /*9860*/  BRA `(.L_x_152) ;  /* 0xffffffa000a07947 */ /* 0x000fea000383ffff */
.L_x_55:
[----:B-1----:R-:W-:Y:S07]  /*9870*/  MOV R0, UR18 ;  /* 0x0000001200007c02 */ /* 0x002fee0008000f00 */
.L_x_153:
[----:B-1----:R1:W2:Y:S02]  /*9880*/  SYNCS.PHASECHK.TRANS64.TRYWAIT P0, [R0+URZ], R3 ;  /* 0x00000003000075a7 */ /* 0x0022a400080011ff */
[----:B--2---:R-:W-:Y:S05]  /*9890*/  @!P0 NANOSLEEP.SYNCS 0x989680 ;  /* 0x009896800000895d */ /* 0x004fea0003900000 */
[----:B------:R-:W2:Y:S02]  /*98a0*/  @!P0 SYNCS.PHASECHK.TRANS64 P0, [R0+URZ], R3 ;  /* 0x00000003000085a7 */ /* 0x000ea400080010ff */
[----:B--2---:R-:W-:Y:S05]  /*98b0*/  @!P0 BRA `(.L_x_153) ;  /* 0xfffffffc00f08947 */ /* 0x004fea000383ffff */
[----:B------:R-:W-:Y:S05]  /*98c0*/  BRA `(.L_x_54) ;  /* 0xffffffa000c47947 */ /* 0x000fea000383ffff */
.L_x_58:
[----:B------:R-:W-:-:S07]  /*98d0*/  MOV R0, UR4 ;  /* 0x0000000400007c02 */ /* 0x000fce0008000f00 */
.L_x_154:
[----:B-1----:R1:W3:Y:S02]  /*98e0*/  SYNCS.PHASECHK.TRANS64.TRYWAIT P0, [R0+URZ], R2 ;  /* 0x00000002000075a7 */ /* 0x0022e400080011ff */
[----:B---3--:R-:W-:Y:S05]  /*98f0*/  @!P0 NANOSLEEP.SYNCS 0x989680 ;  /* 0x009896800000895d */ /* 0x008fea0003900000 */
[----:B------:R-:W3:Y:S02]  /*9900*/  @!P0 SYNCS.PHASECHK.TRANS64 P0, [R0+URZ], R2 ;  /* 0x00000002000085a7 */ /* 0x000ee400080010ff */
[----:B---3--:R-:W-:Y:S05]  /*9910*/  @!P0 BRA `(.L_x_154) ;  /* 0xfffffffc00f08947 */ /* 0x008fea000383ffff */
[----:B------:R-:W-:Y:S05]  /*9920*/  BRA `(.L_x_155) ;  /* 0xffffffa400c87947 */ /* 0x000fea000383ffff */
.L_x_59:
[----:B------:R-:W-:-:S07]  /*9930*/  MOV R0, UR4 ;  /* 0x0000000400007c02 */ /* 0x000fce0008000f00 */
.L_x_156:
[----:B-1----:R1:W2:Y:S02]  /*9940*/  SYNCS.PHASECHK.TRANS64.TRYWAIT P0, [R0+URZ], R2 ;  /* 0x00000002000075a7 */ /* 0x0022a400080011ff */
[----:B--2---:R-:W-:Y:S05]  /*9950*/  @!P0 NANOSLEEP.SYNCS 0x989680 ;  /* 0x009896800000895d */ /* 0x004fea0003900000 */
[----:B------:R-:W2:Y:S02]  /*9960*/  @!P0 SYNCS.PHASECHK.TRANS64 P0, [R0+URZ], R2 ;  /* 0x00000002000085a7 */ /* 0x000ea400080010ff */
[----:B--2---:R-:W-:Y:S05]  /*9970*/  @!P0 BRA `(.L_x_156) ;  /* 0xfffffffc00f08947 */ /* 0x004fea000383ffff */
[----:B------:R-:W-:Y:S05]  /*9980*/  BRA `(.L_x_157) ;  /* 0xffffffa400d47947 */ /* 0x000fea000383ffff */
.L_x_64:
[----:B------:R-:W-:Y:S07]  /*9990*/  MOV R0, UR20 ;  /* 0x0000001400007c02 */ /* 0x000fee0008000f00 */
.L_x_158:
[----:B-1----:R1:W2:Y:S02]  /*99a0*/  SYNCS.PHASECHK.TRANS64.TRYWAIT P0, [R0+URZ+0xd0], R2 ;  /* 0x0000d002000075a7 */ /* 0x0022a400080011ff */
[----:B--2---:R-:W-:Y:S05]  /*99b0*/  @!P0 NANOSLEEP.SYNCS 0x989680 ;  /* 0x009896800000895d */ /* 0x004fea0003900000 */
[----:B------:R-:W2:Y:S02]  /*99c0*/  @!P0 SYNCS.PHASECHK.TRANS64 P0, [R0+URZ+0xd0], R2 ;  /* 0x0000d002000085a7 */ /* 0x000ea400080010ff */
[----:B--2---:R-:W-:Y:S05]  /*99d0*/  @!P0 BRA `(.L_x_158) ;  /* 0xfffffffc00f08947 */ /* 0x004fea000383ffff */
[----:B------:R-:W-:Y:S05]  /*99e0*/  BRA `(.L_x_159) ;  /* 0xffffffac00307947 */ /* 0x000fea000383ffff */
.L_x_67:
[----:B------:R-:W-:Y:S07]  /*99f0*/  MOV R0, UR20 ;  /* 0x0000001400007c02 */ /* 0x000fee0008000f00 */
.L_x_160:
[----:B-1----:R1:W2:Y:S02]  /*9a00*/  SYNCS.PHASECHK.TRANS64.TRYWAIT P2, [R0+URZ+0xc8], R2 ;  /* 0x0000c802000075a7 */ /* 0x0022a400080411ff */
[----:B--2---:R-:W-:Y:S05]  /*9a10*/  @!P2 NANOSLEEP.SYNCS 0x989680 ;  /* 0x009896800000a95d */ /* 0x004fea0003900000 */
[----:B------:R-:W2:Y:S02]  /*9a20*/  @!P2 SYNCS.PHASECHK.TRANS64 P2, [R0+URZ+0xc8], R2 ;  /* 0x0000c8020000a5a7 */ /* 0x000ea400080410ff */
[----:B--2---:R-:W-:Y:S05]  /*9a30*/  @!P2 BRA `(.L_x_160) ;  /* 0xfffffffc00f0a947 */ /* 0x004fea000383ffff */
[----:B------:R-:W-:Y:S05]  /*9a40*/  BRA `(.L_x_66) ;  /* 0xffffffb000887947 */ /* 0x000fea000383ffff */
.L_x_70:
[----:B------:R-:W-:Y:S07]  /*9a50*/  MOV R2, UR20 ;  /* 0x0000001400027c02 */ /* 0x000fee0008000f00 */
.L_x_161:
[----:B-1----:R1:W2:Y:S02]  /*9a60*/  SYNCS.PHASECHK.TRANS64.TRYWAIT P1, [R2+URZ+0xa0], R8 ;  /* 0x0000a008020075a7 */ /* 0x0022a400080211ff */
[----:B--2---:R-:W-:Y:S05]  /*9a70*/  @!P1 NANOSLEEP.SYNCS 0x989680 ;  /* 0x009896800000995d */ /* 0x004fea0003900000 */
[----:B------:R-:W2:Y:S02]  /*9a80*/  @!P1 SYNCS.PHASECHK.TRANS64 P1, [R2+URZ+0xa0], R8 ;  /* 0x0000a008020095a7 */ /* 0x000ea400080210ff */
[----:B--2---:R-:W-:Y:S05]  /*9a90*/  @!P1 BRA `(.L_x_161) ;  /* 0xfffffffc00f09947 */ /* 0x004fea000383ffff */
[----:B------:R-:W-:Y:S05]  /*9aa0*/  BRA `(.L_x_162) ;  /* 0xffffffb4003c7947 */ /* 0x000fea000383ffff */
.L_x_71:
[----:B------:R-:W-:Y:S07]  /*9ab0*/  MOV R2, UR20 ;  /* 0x0000001400027c02 */ /* 0x000fee0008000f00 */
.L_x_163:
[----:B-1----:R1:W2:Y:S02]  /*9ac0*/  SYNCS.PHASECHK.TRANS64.TRYWAIT P1, [R2+URZ+0xa8], R8 ;  /* 0x0000a808020075a7 */ /* 0x0022a400080211ff */
[----:B--2---:R-:W-:Y:S05]  /*9ad0*/  @!P1 NANOSLEEP.SYNCS 0x989680 ;  /* 0x009896800000995d */ /* 0x004fea0003900000 */
[----:B------:R-:W2:Y:S02]  /*9ae0*/  @!P1 SYNCS.PHASECHK.TRANS64 P1, [R2+URZ+0xa8], R8 ;  /* 0x0000a808020095a7 */ /* 0x000ea400080210ff */
[----:B--2---:R-:W-:Y:S05]  /*9af0*/  @!P1 BRA `(.L_x_163) ;  /* 0xfffffffc00f09947 */ /* 0x004fea000383ffff */
[----:B------:R-:W-:Y:S05]  /*9b00*/  BRA `(.L_x_164) ;  /* 0xffffffb400847947 */ /* 0x000fea000383ffff */
.L_x_72:
[----:B------:R-:W-:Y:S07]  /*9b10*/  MOV R2, UR20 ;  /* 0x0000001400027c02 */ /* 0x000fee0008000f00 */
.L_x_165:
[----:B-1----:R1:W2:Y:S02]  /*9b20*/  SYNCS.PHASECHK.TRANS64.TRYWAIT P1, [R2+URZ+0xb0], R8 ;  /* 0x0000b008020075a7 */ /* 0x0022a400080211ff */
[----:B--2---:R-:W-:Y:S05]  /*9b30*/  @!P1 NANOSLEEP.SYNCS 0x989680 ;  /* 0x009896800000995d */ /* 0x004fea0003900000 */
[----:B------:R-:W2:Y:S02]  /*9b40*/  @!P1 SYNCS.PHASECHK.TRANS64 P1, [R2+URZ+0xb0], R8 ;  /* 0x0000b008020095a7 */ /* 0x000ea400080210ff */
[----:B--2---:R-:W-:Y:S05]  /*9b50*/  @!P1 BRA `(.L_x_165) ;  /* 0xfffffffc00f09947 */ /* 0x004fea000383ffff */
[----:B------:R-:W-:Y:S05]  /*9b60*/  BRA `(.L_x_166) ;  /* 0xffffffb400cc7947 */ /* 0x000fea000383ffff */
.L_x_73:
[----:B------:R-:W-:Y:S07]  /*9b70*/  MOV R0, UR20 ;  /* 0x0000001400007c02 */ /* 0x000fee0008000f00 */
.L_x_167:
[----:B-1----:R1:W2:Y:S02]  /*9b80*/  SYNCS.PHASECHK.TRANS64.TRYWAIT P0, [R0+URZ+0xb8], R8 ;  /* 0x0000b808000075a7 */ /* 0x0022a400080011ff */
[----:B--2---:R-:W-:Y:S05]  /*9b90*/  @!P0 NANOSLEEP.SYNCS 0x989680 ;  /* 0x009896800000895d */ /* 0x004fea0003900000 */
[----:B------:R-:W2:Y:S02]  /*9ba0*/  @!P0 SYNCS.PHASECHK.TRANS64 P0, [R0+URZ+0xb8], R8 ;  /* 0x0000b808000085a7 */ /* 0x000ea400080010ff */
[----:B--2---:R-:W-:Y:S05]  /*9bb0*/  @!P0 BRA `(.L_x_167) ;  /* 0xfffffffc00f08947 */ /* 0x004fea000383ffff */
[----:B------:R-:W-:Y:S05]  /*9bc0*/  BRA `(.L_x_168) ;  /* 0xffffffb800187947 */ /* 0x000fea000383ffff */
.L_x_75:
[----:B------:R-:W-:-:S07]  /*9bd0*/  MOV R0, UR20 ;  /* 0x0000001400007c02 */ /* 0x000fce0008000f00 */
.L_x_169:
[----:B--2---:R2:W3:Y:S02]  /*9be0*/  SYNCS.PHASECHK.TRANS64.TRYWAIT P0, [R0+URZ+0xa0], R2 ;  /* 0x0000a002000075a7 */ /* 0x0044e400080011ff */
[----:B---3--:R-:W-:Y:S05]  /*9bf0*/  @!P0 NANOSLEEP.SYNCS 0x989680 ;  /* 0x009896800000895d */ /* 0x008fea0003900000 */
[----:B------:R-:W3:Y:S02]  /*9c00*/  @!P0 SYNCS.PHASECHK.TRANS64 P0, [R0+URZ+0xa0], R2 ;  /* 0x0000a002000085a7 */ /* 0x000ee400080010ff */
[----:B---3--:R-:W-:Y:S05]  /*9c10*/  @!P0 BRA `(.L_x_169) ;  /* 0xfffffffc00f08947 */ /* 0x008fea000383ffff */
[----:B------:R-:W-:Y:S05]  /*9c20*/  BRA `(.L_x_170) ;  /* 0xffffffb800807947 */ /* 0x000fea000383ffff */
.L_x_76:
[----:B--2---:R-:W-:-:S07]  /*9c30*/  MOV R0, UR20 ;  /* 0x0000001400007c02 */ /* 0x004fce0008000f00 */
.L_x_171:
[----:B--2---:R2:W3:Y:S02]  /*9c40*/  SYNCS.PHASECHK.TRANS64.TRYWAIT P0, [R0+URZ+0xa8], R2 ;  /* 0x0000a802000075a7 */ /* 0x0044e400080011ff */
[----:B---3--:R-:W-:Y:S05]  /*9c50*/  @!P0 NANOSLEEP.SYNCS 0x989680 ;  /* 0x009896800000895d */ /* 0x008fea0003900000 */
[----:B------:R-:W3:Y:S02]  /*9c60*/  @!P0 SYNCS.PHASECHK.TRANS64 P0, [R0+URZ+0xa8], R2 ;  /* 0x0000a802000085a7 */ /* 0x000ee400080010ff */
[----:B---3--:R-:W-:Y:S05]  /*9c70*/  @!P0 BRA `(.L_x_171) ;  /* 0xfffffffc00f08947 */ /* 0x008fea000383ffff */
[----:B------:R-:W-:Y:S05]  /*9c80*/  BRA `(.L_x_172) ;  /* 0xffffffb800707947 */ /* 0x000fea000383ffff */
.L_x_77:
[----:B--2---:R-:W-:-:S07]  /*9c90*/  MOV R0, UR20 ;  /* 0x0000001400007c02 */ /* 0x004fce0008000f00 */
.L_x_173:
[----:B--2---:R2:W3:Y:S02]  /*9ca0*/  SYNCS.PHASECHK.TRANS64.TRYWAIT P0, [R0+URZ+0xb0], R2 ;  /* 0x0000b002000075a7 */ /* 0x0044e400080011ff */
[----:B---3--:R-:W-:Y:S05]  /*9cb0*/  @!P0 NANOSLEEP.SYNCS 0x989680 ;  /* 0x009896800000895d */ /* 0x008fea0003900000 */
[----:B------:R-:W3:Y:S02]  /*9cc0*/  @!P0 SYNCS.PHASECHK.TRANS64 P0, [R0+URZ+0xb0], R2 ;  /* 0x0000b002000085a7 */ /* 0x000ee400080010ff */
[----:B---3--:R-:W-:Y:S05]  /*9cd0*/  @!P0 BRA `(.L_x_173) ;  /* 0xfffffffc00f08947 */ /* 0x008fea000383ffff */
[----:B------:R-:W-:Y:S05]  /*9ce0*/  BRA `(.L_x_174) ;  /* 0xffffffb800607947 */ /* 0x000fea000383ffff */
.L_x_79:
[----:B------:R-:W-:Y:S07]  /*9cf0*/  MOV R0, UR49 ;  /* 0x0000003100007c02 */ /* 0x000fee0008000f00 */
.L_x_175:
[----:B-1----:R1:W2:Y:S02]  /*9d00*/  SYNCS.PHASECHK.TRANS64.TRYWAIT P0, [R0+URZ+0xd0], R2 ;  /* 0x0000d002000075a7 */ /* 0x0022a400080011ff */
[----:B--2---:R-:W-:Y:S05]  /*9d10*/  @!P0 NANOSLEEP.SYNCS 0x989680 ;  /* 0x009896800000895d */ /* 0x004fea0003900000 */
[----:B------:R-:W2:Y:S02]  /*9d20*/  @!P0 SYNCS.PHASECHK.TRANS64 P0, [R0+URZ+0xd0], R2 ;  /* 0x0000d002000085a7 */ /* 0x000ea400080010ff */
[----:B--2---:R-:W-:Y:S05]  /*9d30*/  @!P0 BRA `(.L_x_175) ;  /* 0xfffffffc00f08947 */ /* 0x004fea000383ffff */
[----:B------:R-:W-:Y:S05]  /*9d40*/  BRA `(.L_x_176) ;  /* 0xffffffbc00487947 */ /* 0x000fea000383ffff */
.L_x_90:
[----:B-1----:R-:W-:Y:S04]  /*9d50*/  MOV R2, UR49 ;  /* 0x0000003100027c02 */ /* 0x002fe80008000f00 */
[----:B------:R1:W2:Y:S03]  /*9d60*/  SYNCS.PHASECHK.TRANS64.TRYWAIT P1, [R2+URZ+0x80], R3 ;  /* 0x00008003020075a7 */ /* 0x0002a600080211ff */
[----:B--2---:R-:W-:Y:S05]  /*9d70*/  @!P1 NANOSLEEP.SYNCS 0x989680 ;  /* 0x009896800000995d */ /* 0x004fea0003900000 */
[----:B------:R-:W2:Y:S02]  /*9d80*/  @!P1 SYNCS.PHASECHK.TRANS64 P1, [R2+URZ+0x80], R3 ;  /* 0x00008003020095a7 */ /* 0x000ea400080210ff */
[----:B--2---:R-:W-:Y:S05]  /*9d90*/  @!P1 BRA `(.L_x_90) ;  /* 0xfffffffc00ec9947 */ /* 0x004fea000383ffff */
[----:B------:R-:W-:Y:S05]  /*9da0*/  BRA `(.L_x_89) ;  /* 0xffffffcc003c7947 */ /* 0x000fea000383ffff */
.L_x_92:
[----:B-1----:R1:W4:Y:S02]  /*9db0*/  SYNCS.PHASECHK.TRANS64.TRYWAIT P1, [R84+URZ+0xe0], R0 ;  /* 0x0000e000540075a7 */ /* 0x00232400080211ff */
[----:B----4-:R-:W-:Y:S05]  /*9dc0*/  @!P1 NANOSLEEP.SYNCS 0x989680 ;  /* 0x009896800000995d */ /* 0x010fea0003900000 */
[----:B------:R-:W4:Y:S02]  /*9dd0*/  @!P1 SYNCS.PHASECHK.TRANS64 P1, [R84+URZ+0xe0], R0 ;  /* 0x0000e000540095a7 */ /* 0x000f2400080210ff */
[----:B----4-:R-:W-:Y:S05]  /*9de0*/  @!P1 BRA `(.L_x_92) ;  /* 0xfffffffc00f09947 */ /* 0x010fea000383ffff */
[----:B------:R-:W-:Y:S05]  /*9df0*/  BRA `(.L_x_91) ;  /* 0xffffffcc00607947 */ /* 0x000fea000383ffff */
.L_x_101:
[----:B-1----:R1:W2:Y:S02]  /*9e00*/  SYNCS.PHASECHK.TRANS64.TRYWAIT P1, [R2+URZ+0x80], R0 ;  /* 0x00008000020075a7 */ /* 0x0022a400080211ff */
[----:B--2---:R-:W-:Y:S05]  /*9e10*/  @!P1 NANOSLEEP.SYNCS 0x989680 ;  /* 0x009896800000995d */ /* 0x004fea0003900000 */
[----:B------:R-:W2:Y:S02]  /*9e20*/  @!P1 SYNCS.PHASECHK.TRANS64 P1, [R2+URZ+0x80], R0 ;  /* 0x00008000020095a7 */ /* 0x000ea400080210ff */
[----:B--2---:R-:W-:Y:S05]  /*9e30*/  @!P1 BRA `(.L_x_101) ;  /* 0xfffffffc00f09947 */ /* 0x004fea000383ffff */
[----:B------:R-:W-:Y:S05]  /*9e40*/  BRA `(.L_x_100) ;  /* 0xffffffd400947947 */ /* 0x000fea000383ffff */
.L_x_109:
[----:B-1----:R1:W2:Y:S02]  /*9e50*/  SYNCS.PHASECHK.TRANS64.TRYWAIT P1, [R0+URZ+0x80], R5 ;  /* 0x00008005000075a7 */ /* 0x0022a400080211ff */
[----:B--2---:R-:W-:Y:S05]  /*9e60*/  @!P1 NANOSLEEP.SYNCS 0x989680 ;  /* 0x009896800000995d */ /* 0x004fea0003900000 */
[----:B------:R-:W2:Y:S02]  /*9e70*/  @!P1 SYNCS.PHASECHK.TRANS64 P1, [R0+URZ+0x80], R5 ;  /* 0x00008005000095a7 */ /* 0x000ea400080210ff */
[----:B--2---:R-:W-:Y:S05]  /*9e80*/  @!P1 BRA `(.L_x_109) ;  /* 0xfffffffc00f09947 */ /* 0x004fea000383ffff */
[----:B------:R-:W-:Y:S05]  /*9e90*/  BRA `(.L_x_108) ;  /* 0xffffffdc00e47947 */ /* 0x000fea000383ffff */
.L_x_117:
[----:B--2---:R2:W3:Y:S02]  /*9ea0*/  SYNCS.PHASECHK.TRANS64.TRYWAIT P1, [R2+URZ+0x80], R3 ;  /* 0x00008003020075a7 */ /* 0x0044e400080211ff */
[----:B---3--:R-:W-:Y:S05]  /*9eb0*/  @!P1 NANOSLEEP.SYNCS 0x989680 ;  /* 0x009896800000995d */ /* 0x008fea0003900000 */
[----:B------:R-:W3:Y:S02]  /*9ec0*/  @!P1 SYNCS.PHASECHK.TRANS64 P1, [R2+URZ+0x80], R3 ;  /* 0x00008003020095a7 */ /* 0x000ee400080210ff */
[----:B---3--:R-:W-:Y:S05]  /*9ed0*/  @!P1 BRA `(.L_x_117) ;  /* 0xfffffffc00f09947 */ /* 0x008fea000383ffff */
[----:B------:R-:W-:Y:S05]  /*9ee0*/  BRA `(.L_x_116) ;  /* 0xffffffe800307947 */ /* 0x000fea000383ffff */
        .weak           $__internal_0_$__cuda_sm10x_tcgen05_guardrail_trap_col_being_dealloced_not_returned_by_alloc
        .type           $__internal_0_$__cuda_sm10x_tcgen05_guardrail_trap_col_being_dealloced_not_returned_by_alloc,@function
        .size           $__internal_0_$__cuda_sm10x_tcgen05_guardrail_trap_col_being_dealloced_not_returned_by_alloc,($__internal_1_$__cuda_sm10x_tcgen05_guardrail_trap_phase_invalid_during_alloc - $__internal_0_$__cuda_sm10x_tcgen05_guardrail_trap_col_being_dealloced_not_returned_by_alloc)
$__internal_0_$__cuda_sm10x_tcgen05_guardrail_trap_col_being_dealloced_not_returned_by_alloc:
[----:B------:R-:W-:Y:S05]  /*9ef0*/  BPT.TRAP 0x1 ;  /* 0x000000040000795c */ /* 0x000fea0000300000 */
[----:B------:R-:W-:-:S04]  /*9f00*/  HFMA2 R3, -RZ, RZ, 0, 0 ;  /* 0x00000000ff037431 */ /* 0x000fc800000001ff */
[----:B------:R-:W-:Y:S05]  /*9f10*/  RET.REL.NODEC R2 `(_ZN7cutlass13device_kernelINS_4conv6kernel13ConvUniversalINS1_16ConvProblemShapeILNS1_8OperatorE1ELi3EEENS1_10collective14CollectiveConvINS1_47MainloopSm100TmaUmmaWarpSpecializedImplicitGemmILS5_1ELi8ELi3ELi1ELi2EN4cute5tupleIJNSA_1CILi1EEESD_SD_EEEEENSB_IJNSC_ILi64EEENSC_ILi128EEENSB_IJNSC_ILi32EEEEEEEEENS_10tfloat32_tESL_NSA_8TiledMMAINSA_8MMA_AtomIJNSA_17SM100_MMA_TF32_SSISL_SL_fLi64ELi128ELNSA_4UMMA5MajorE0ELSQ_1ELNSP_7ScaleInE0ELSR_0EEEEEENSA_6LayoutISE_NSB_IJNSC_ILi0EEESV_SV_EEEEENSB_IJNSA_10UnderscoreESY_SY_EEEEENS7_6detail27Sm100ImplicitGemmTileTraitsINSA_20SM90_TMA_LOAD_IM2COLENSA_14ComposedLayoutINSA_7SwizzleILi3ELi4ELi3EEENSA_18smem_ptr_flag_bitsILi32EEENSU_INSB_IJNSC_ILi8EEESI_EEENSB_IJSI_SD_EEEEEEEvEENS12_INSA_13SM90_TMA_LOADENS14_INS15_ILi2ELi5ELi2EEES18_NSU_INSB_IJSI_NSC_ILi4EEEEEENSB_IJSD_SI_EEEEEEEvEEEENS_8epilogue10collective18CollectiveEpilogueINS1O_23Sm100TmaWarpSpecializedILi4ELi2ELi16ELb1ELb0EEEJSK_NSB_IJNSU_ISG_SD_EENSU_ISI_SD_EEEEESL_NSB_IJNSB_IJllllEEESD_SV_EEESL_S1X_NS1O_6fusion15FusionCallbacksIS1S_NS1Y_17LinearCombinationISL_fSL_fLNS_15FloatRoundStyleE2EEESK_S1V_JEEENSA_5SM1004TMEM4LOAD26SM100_TMEM_LOAD_16dp128b8xES13_S1D_NSA_17SM75_U32x4_LDSM_NENSA_21SM90_TMA_STORE_IM2COLES1D_NSA_17SM90_U32x4_STSM_NENSA_39AutoVectorizingCopyWithAssumedAlignmentILi128EEEEEEvvEEEEvNT_6ParamsE) ;  /* 0xffffff6002387950 */ /* 0x000fea0003c3ffff */
        .weak           $__internal_1_$__cuda_sm10x_tcgen05_guardrail_trap_phase_invalid_during_alloc
        .type           $__internal_1_$__cuda_sm10x_tcgen05_guardrail_trap_phase_invalid_during_alloc,@function
        .size           $__internal_1_$__cuda_sm10x_tcgen05_guardrail_trap_phase_invalid_during_alloc,($__internal_2_$__cuda_sm10x_tcgen05_guardrail_trap_unallocated_columns_being_dealloced - $__internal_1_$__cuda_sm10x_tcgen05_guardrail_trap_phase_invalid_during_alloc)
$__internal_1_$__cuda_sm10x_tcgen05_guardrail_trap_phase_invalid_during_alloc:
[----:B------:R-:W-:Y:S05]  /*9f20*/  BPT.TRAP 0x1 ;  /* 0x000000040000795c */ /* 0x000fea0000300000 */
[----:B------:R-:W-:-:S04]  /*9f30*/  MOV R3, 0x0 ;  /* 0x0000000000037802 */ /* 0x000fc80000000f00 */
[----:B------:R-:W-:Y:S05]  /*9f40*/  RET.REL.NODEC R2 `(_ZN7cutlass13device_kernelINS_4conv6kernel13ConvUniversalINS1_16ConvProblemShapeILNS1_8OperatorE1ELi3EEENS1_10collective14CollectiveConvINS1_47MainloopSm100TmaUmmaWarpSpecializedImplicitGemmILS5_1ELi8ELi3ELi1ELi2EN4cute5tupleIJNSA_1CILi1EEESD_SD_EEEEENSB_IJNSC_ILi64EEENSC_ILi128EEENSB_IJNSC_ILi32EEEEEEEEENS_10tfloat32_tESL_NSA_8TiledMMAINSA_8MMA_AtomIJNSA_17SM100_MMA_TF32_SSISL_SL_fLi64ELi128ELNSA_4UMMA5MajorE0ELSQ_1ELNSP_7ScaleInE0ELSR_0EEEEEENSA_6LayoutISE_NSB_IJNSC_ILi0EEESV_SV_EEEEENSB_IJNSA_10UnderscoreESY_SY_EEEEENS7_6detail27Sm100ImplicitGemmTileTraitsINSA_20SM90_TMA_LOAD_IM2COLENSA_14ComposedLayoutINSA_7SwizzleILi3ELi4ELi3EEENSA_18smem_ptr_flag_bitsILi32EEENSU_INSB_IJNSC_ILi8EEESI_EEENSB_IJSI_SD_EEEEEEEvEENS12_INSA_13SM90_TMA_LOADENS14_INS15_ILi2ELi5ELi2EEES18_NSU_INSB_IJSI_NSC_ILi4EEEEEENSB_IJSD_SI_EEEEEEEvEEEENS_8epilogue10collective18CollectiveEpilogueINS1O_23Sm100TmaWarpSpecializedILi4ELi2ELi16ELb1ELb0EEEJSK_NSB_IJNSU_ISG_SD_EENSU_ISI_SD_EEEEESL_NSB_IJNSB_IJllllEEESD_SV_EEESL_S1X_NS1O_6fusion15FusionCallbacksIS1S_NS1Y_17LinearCombinationISL_fSL_fLNS_15FloatRoundStyleE2EEESK_S1V_JEEENSA_5SM1004TMEM4LOAD26SM100_TMEM_LOAD_16dp128b8xES13_S1D_NSA_17SM75_U32x4_LDSM_NENSA_21SM90_TMA_STORE_IM2COLES1D_NSA_17SM90_U32x4_STSM_NENSA_39AutoVectorizingCopyWithAssumedAlignmentILi128EEEEEEvvEEEEvNT_6ParamsE) ;  /* 0xffffff60022c7950 */ /* 0x000fea0003c3ffff */
        .weak           $__internal_2_$__cuda_sm10x_tcgen05_guardrail_trap_unallocated_columns_being_dealloced
        .type           $__internal_2_$__cuda_sm10x_tcgen05_guardrail_trap_unallocated_columns_being_dealloced,@function
        .size           $__internal_2_$__cuda_sm10x_tcgen05_guardrail_trap_unallocated_columns_being_dealloced,(.L_x_178 - $__internal_2_$__cuda_sm10x_tcgen05_guardrail_trap_unallocated_columns_being_dealloced)
$__internal_2_$__cuda_sm10x_tcgen05_guardrail_trap_unallocated_columns_being_dealloced:
[----:B------:R-:W-:Y:S05]  /*9f50*/  BPT.TRAP 0x1 ;  /* 0x000000040000795c */ /* 0x000fea0000300000 */
[----:B------:R-:W-:-:S04]  /*9f60*/  HFMA2 R3, -RZ, RZ, 0, 0 ;  /* 0x00000000ff037431 */ /* 0x000fc800000001ff */
[----:B------:R-:W-:Y:S05]  /*9f70*/  RET.REL.NODEC R2 `(_ZN7cutlass13device_kernelINS_4conv6kernel13ConvUniversalINS1_16ConvProblemShapeILNS1_8OperatorE1ELi3EEENS1_10collective14CollectiveConvINS1_47MainloopSm100TmaUmmaWarpSpecializedImplicitGemmILS5_1ELi8ELi3ELi1ELi2EN4cute5tupleIJNSA_1CILi1EEESD_SD_EEEEENSB_IJNSC_ILi64EEENSC_ILi128EEENSB_IJNSC_ILi32EEEEEEEEENS_10tfloat32_tESL_NSA_8TiledMMAINSA_8MMA_AtomIJNSA_17SM100_MMA_TF32_SSISL_SL_fLi64ELi128ELNSA_4UMMA5MajorE0ELSQ_1ELNSP_7ScaleInE0ELSR_0EEEEEENSA_6LayoutISE_NSB_IJNSC_ILi0EEESV_SV_EEEEENSB_IJNSA_10UnderscoreESY_SY_EEEEENS7_6detail27Sm100ImplicitGemmTileTraitsINSA_20SM90_TMA_LOAD_IM2COLENSA_14ComposedLayoutINSA_7SwizzleILi3ELi4ELi3EEENSA_18smem_ptr_flag_bitsILi32EEENSU_INSB_IJNSC_ILi8EEESI_EEENSB_IJSI_SD_EEEEEEEvEENS12_INSA_13SM90_TMA_LOADENS14_INS15_ILi2ELi5ELi2EEES18_NSU_INSB_IJSI_NSC_ILi4EEEEEENSB_IJSD_SI_EEEEEEEvEEEENS_8epilogue10collective18CollectiveEpilogueINS1O_23Sm100TmaWarpSpecializedILi4ELi2ELi16ELb1ELb0EEEJSK_NSB_IJNSU_ISG_SD_EENSU_ISI_SD_EEEEESL_NSB_IJNSB_IJllllEEESD_SV_EEESL_S1X_NS1O_6fusion15FusionCallbacksIS1S_NS1Y_17LinearCombinationISL_fSL_fLNS_15FloatRoundStyleE2EEESK_S1V_JEEENSA_5SM1004TMEM4LOAD26SM100_TMEM_LOAD_16dp128b8xES13_S1D_NSA_17SM75_U32x4_LDSM_NENSA_21SM90_TMA_STORE_IM2COLES1D_NSA_17SM90_U32x4_STSM_NENSA_39AutoVectorizingCopyWithAssumedAlignmentILi128EEEEEEvvEEEEvNT_6ParamsE) ;  /* 0xffffff6002207950 */ /* 0x000fea0003c3ffff */
.L_x_177:
[----:B------:R-:W-:-:S00]  /*9f80*/  BRA `(.L_x_177) ;  /* 0xfffffffc00fc7947 */ /* 0x000fc0000383ffff */
[----:B------:R-:W-:-:S00]  /*9f90*/  NOP ;  /* 0x0000000000007918 */ /* 0x000fc00000000000 */
        /* <DEDUP_REMOVED lines=14> */
.L_x_178:


//--------------------- .nv.global.init           --------------------------
	.section	.nv.global.init,"aw",@progbits
.nv.global.init:
	.type		$str$29,@object
	.size		$str$29,($str$30 - $str$29)
$str$29:
        /*0000*/ 	.byte	0x28, 0x61, 0x64, 0x64, 0x72, 0x65, 0x73, 0x73, 0x20, 0x26, 0x20, 0x6d, 0x61, 0x73, 0x6b, 0x29
        /*0010*/ 	.byte	0x20, 0x3d, 0x3d, 0x20, 0x30, 0x00
	.type		$str$30,@object
	.size		$str$30,($str$28 - $str$30)
$str$30:
        /*0016*/ 	.byte	0x2f, 0x74, 0x6d, 0x70, 0x2f, 0x63, 0x75, 0x74, 0x6c, 0x61, 0x73, 0x73, 0x5f, 0x73, 0x77, 0x65
        /*0026*/ 	.byte	0x65, 0x70, 0x5f, 0x73, 0x72, 0x63, 0x2f, 0x69, 0x6e, 0x63, 0x6c, 0x75, 0x64, 0x65, 0x2f, 0x63
        /*0036*/ 	.byte	0x75, 0x74, 0x65, 0x2f, 0x70, 0x6f, 0x69, 0x6e, 0x74, 0x65, 0x72, 0x5f, 0x66, 0x6c, 0x61, 0x67
        /*0046*/ 	.byte	0x67, 0x65, 0x64, 0x2e, 0x68, 0x70, 0x70, 0x00
	.type		$str$28,@object
	.size		$str$28,($str$27 - $str$28)
$str$28:
        /*004e*/ 	.byte	0x2f, 0x74, 0x6d, 0x70, 0x2f, 0x63, 0x75, 0x74, 0x6c, 0x61, 0x73, 0x73, 0x5f, 0x73, 0x77, 0x65
        /*005e*/ 	.byte	0x65, 0x70, 0x5f, 0x73, 0x72, 0x63, 0x2f, 0x69, 0x6e, 0x63, 0x6c, 0x75, 0x64, 0x65, 0x2f, 0x63
        /*006e*/ 	.byte	0x75, 0x74, 0x65, 0x2f, 0x61, 0x74, 0x6f, 0x6d, 0x2f, 0x63, 0x6f, 0x70, 0x79, 0x5f, 0x74, 0x72
        /*007e*/ 	.byte	0x61, 0x69, 0x74, 0x73, 0x5f, 0x73, 0x6d, 0x31, 0x30, 0x30, 0x2e, 0x68, 0x70, 0x70, 0x00
	.type		$str$27,@object
	.size		$str$27,(__unnamed_1 - $str$27)
$str$27:
        /*008d*/ 	.byte	0x28, 0x28, 0x75, 0x69, 0x6e, 0x74, 0x33, 0x32, 0x5f, 0x74, 0x28, 0x74, 0x68, 0x72, 0x65, 0x61
        /*009d*/ 	.byte	0x64, 0x49, 0x64, 0x78, 0x2e, 0x78, 0x29, 0x20, 0x2f, 0x20, 0x33, 0x32, 0x29, 0x20, 0x25, 0x20
        /*00ad*/ 	.byte	0x34, 0x29, 0x20, 0x3d, 0x3d, 0x20, 0x28, 0x28, 0x28, 0x74, 0x6d, 0x65, 0x6d, 0x5f, 0x61, 0x64
        /*00bd*/ 	.byte	0x64, 0x72, 0x20, 0x3e, 0x3e, 0x20, 0x31, 0x36, 0x29, 0x20, 0x2f, 0x20, 0x33, 0x32, 0x29, 0x20
        /*00cd*/ 	.byte	0x25, 0x20, 0x34, 0x29, 0x00
	.type		__unnamed_1,@object
	.size		__unnamed_1,(__unnamed_2 - __unnamed_1)
__unnamed_1:
        /*00d2*/ 	.byte	0x61, 0x75, 0x74, 0x6f, 0x20, 0x63, 0x75, 0x74, 0x65, 0x3a, 0x3a, 0x61, 0x73, 0x5f, 0x70, 0x6f
        /* <DEDUP_REMOVED lines=24> */
        /*0262*/ 	.byte	0x30, 0x34, 0x38, 0x3e, 0x3e, 0x3e, 0x3e, 0x5d, 0x00
	.type		__unnamed_2,@object
	.size		__unnamed_2,(.L_2 - __unnamed_2)
__unnamed_2:
        /* <DEDUP_REMOVED lines=45> */
        /*053b*/ 	.byte	0x3e, 0x3e, 0x3e, 0x5d, 0x00
.L_2:


//--------------------- .nv.shared._ZN7cutlass13device_kernelINS_4conv6kernel13ConvUniversalINS1_16ConvProblemShapeILNS1_8OperatorE1ELi3EEENS1_10collective14CollectiveConvINS1_47MainloopSm100TmaUmmaWarpSpecializedImplicitGemmILS5_1ELi8ELi3ELi1ELi2EN4cute5tupleIJNSA_1CILi1EEESD_SD_EEEEENSB_IJNSC_ILi64EEENSC_ILi128EEENSB_IJNSC_ILi32EEEEEEEEENS_10tfloat32_tESL_NSA_8TiledMMAINSA_8MMA_AtomIJNSA_17SM100_MMA_TF32_SSISL_SL_fLi64ELi128ELNSA_4UMMA5MajorE0ELSQ_1ELNSP_7ScaleInE0ELSR_0EEEEEENSA_6LayoutISE_NSB_IJNSC_ILi0EEESV_SV_EEEEENSB_IJNSA_10UnderscoreESY_SY_EEEEENS7_6detail27Sm100ImplicitGemmTileTraitsINSA_20SM90_TMA_LOAD_IM2COLENSA_14ComposedLayoutINSA_7SwizzleILi3ELi4ELi3EEENSA_18smem_ptr_flag_bitsILi32EEENSU_INSB_IJNSC_ILi8EEESI_EEENSB_IJSI_SD_EEEEEEEvEENS12_INSA_13SM90_TMA_LOADENS14_INS15_ILi2ELi5ELi2EEES18_NSU_INSB_IJSI_NSC_ILi4EEEEEENSB_IJSD_SI_EEEEEEEvEEEENS_8epilogue10collective18CollectiveEpilogueINS1O_23Sm100TmaWarpSpecializedILi4ELi2ELi16ELb1ELb0EEEJSK_NSB_IJNSU_ISG_SD_EENSU_ISI_SD_EEEEESL_NSB_IJNSB_IJllllEEESD_SV_EEESL_S1X_NS1O_6fusion15FusionCallbacksIS1S_NS1Y_17LinearCombinationISL_fSL_fLNS_15FloatRoundStyleE2EEESK_S1V_JEEENSA_5SM1004TMEM4LOAD26SM100_TMEM_LOAD_16dp128b8xES13_S1D_NSA_17SM75_U32x4_LDSM_NENSA_21SM90_TMA_STORE_IM2COLES1D_NSA_17SM90_U32x4_STSM_NENSA_39AutoVectorizingCopyWithAssumedAlignmentILi128EEEEEEvvEEEEvNT_6ParamsE --------------------------
	.section	.nv.shared._ZN7cutlass13device_kernelINS_4conv6kernel13ConvUniversalINS1_16ConvProblemShapeILNS1_8OperatorE1ELi3EEENS1_10collective14CollectiveConvINS1_47MainloopSm100TmaUmmaWarpSpecializedImplicitGemmILS5_1ELi8ELi3ELi1ELi2EN4cute5tupleIJNSA_1CILi1EEESD_SD_EEEEENSB_IJNSC_ILi64EEENSC_ILi128EEENSB_IJNSC_ILi32EEEEEEEEENS_10tfloat32_tESL_NSA_8TiledMMAINSA_8MMA_AtomIJNSA_17SM100_MMA_TF32_SSISL_SL_fLi64ELi128ELNSA_4UMMA5MajorE0ELSQ_1ELNSP_7ScaleInE0ELSR_0EEEEEENSA_6LayoutISE_NSB_IJNSC_ILi0EEESV_SV_EEEEENSB_IJNSA_10UnderscoreESY_SY_EEEEENS7_6detail27Sm100ImplicitGemmTileTraitsINSA_20SM90_TMA_LOAD_IM2COLENSA_14ComposedLayoutINSA_7SwizzleILi3ELi4ELi3EEENSA_18smem_ptr_flag_bitsILi32EEENSU_INSB_IJNSC_ILi8EEESI_EEENSB_IJSI_SD_EEEEEEEvEENS12_INSA_13SM90_TMA_LOADENS14_INS15_ILi2ELi5ELi2EEES18_NSU_INSB_IJSI_NSC_ILi4EEEEEENSB_IJSD_SI_EEEEEEEvEEEENS_8epilogue10collective18CollectiveEpilogueINS1O_23Sm100TmaWarpSpecializedILi4ELi2ELi16ELb1ELb0EEEJSK_NSB_IJNSU_ISG_SD_EENSU_ISI_SD_EEEEESL_NSB_IJNSB_IJllllEEESD_SV_EEESL_S1X_NS1O_6fusion15FusionCallbacksIS1S_NS1Y_17LinearCombinationISL_fSL_fLNS_15FloatRoundStyleE2EEESK_S1V_JEEENSA_5SM1004TMEM4LOAD26SM100_TMEM_LOAD_16dp128b8xES13_S1D_NSA_17SM75_U32x4_LDSM_NENSA_21SM90_TMA_STORE_IM2COLES1D_NSA_17SM90_U32x4_STSM_NENSA_39AutoVectorizingCopyWithAssumedAlignmentILi128EEEEEEvvEEEEvNT_6ParamsE,"aw",@nobits
	.sectionflags	@""
	.align	16
	.zero		1024


//--------------------- .nv.shared.reserved.0     --------------------------
	.section	.nv.shared.reserved.0,"aw",@nobits
	.weak		__nv_reservedSMEM_offset_0_alias
	.size		__nv_reservedSMEM_offset_0_alias, 0, 64
	.other		__nv_reservedSMEM_offset_0_alias,@"STO_CUDA_RESERVED_SHARED STV_DEFAULT"
__nv_reservedSMEM_offset_0_alias:
	.zero		0
.nv.shared.reserved.0:
	.zero		64
	.weak		__nv_reservedSMEM_tcgen05_partition
	.type		__nv_reservedSMEM_tcgen05_partition,@object
	.size		__nv_reservedSMEM_tcgen05_partition,(.L_0 - __nv_reservedSMEM_tcgen05_partition)
__nv_reservedSMEM_tcgen05_partition:
	.zero		32
.L_0:


//--------------------- .nv.global                --------------------------
	.section	.nv.global,"aw",@nobits
.nv.global:
	.type		_ZN39_INTERNAL_74002917_4_k_cu_71b174fe_37564cute1_E,@object
	.size		_ZN39_INTERNAL_74002917_4_k_cu_71b174fe_37564cute1_E,(_ZN39_INTERNAL_74002917_4_k_cu_71b174fe_37564cuda3std3__45__cpo6cbeginE - _ZN39_INTERNAL_74002917_4_k_cu_71b174fe_37564cute1_E)
_ZN39_INTERNAL_74002917_4_k_cu_71b174fe_37564cute1_E:
	.zero		1
	.type		_ZN39_INTERNAL_74002917_4_k_cu_71b174fe_37564cuda3std3__45__cpo6cbeginE,@object
	.size		_ZN39_INTERNAL_74002917_4_k_cu_71b174fe_37564cuda3std3__45__cpo6cbeginE,(_ZN39_INTERNAL_74002917_4_k_cu_71b174fe_37564cuda3std3__48in_placeE - _ZN39_INTERNAL_74002917_4_k_cu_71b174fe_37564cuda3std3__45__cpo6cbeginE)
_ZN39_INTERNAL_74002917_4_k_cu_71b174fe_37564cuda3std3__45__cpo6cbeginE:
	.zero		1
	.type		_ZN39_INTERNAL_74002917_4_k_cu_71b174fe_37564cuda3std3__48in_placeE,@object
	.size		_ZN39_INTERNAL_74002917_4_k_cu_71b174fe_37564cuda3std3__48in_placeE,(_ZN39_INTERNAL_74002917_4_k_cu_71b174fe_37564cuda3std6ranges3__45__cpo9iter_moveE - _ZN39_INTERNAL_74002917_4_k_cu_71b174fe_37564cuda3std3__48in_placeE)
_ZN39_INTERNAL_74002917_4_k_cu_71b174fe_37564cuda3std3__48in_placeE:
	.zero		1
	.type		_ZN39_INTERNAL_74002917_4_k_cu_71b174fe_37564cuda3std6ranges3__45__cpo9iter_moveE,@object
	.size		_ZN39_INTERNAL_74002917_4_k_cu_71b174fe_37564cuda3std6ranges3__45__cpo9iter_moveE,(_ZN39_INTERNAL_74002917_4_k_cu_71b174fe_37564cuda3std3__45__cpo5beginE - _ZN39_INTERNAL_74002917_4_k_cu_71b174fe_37564cuda3std6ranges3__45__cpo9iter_moveE)
_ZN39_INTERNAL_74002917_4_k_cu_71b174fe_37564cuda3std6ranges3__45__cpo9iter_moveE:
	.zero		1
	.type		_ZN39_INTERNAL_74002917_4_k_cu_71b174fe_37564cuda3std3__45__cpo5beginE,@object
	.size		_ZN39_INTERNAL_74002917_4_k_cu_71b174fe_37564cuda3std3__45__cpo5beginE,(_ZN39_INTERNAL_74002917_4_k_cu_71b174fe_37564cuda3std3__441_GLOBAL__N__74002917_4_k_cu_71b174fe_37566ignoreE - _ZN39_INTERNAL_74002917_4_k_cu_71b174fe_37564cuda3std3__45__cpo5beginE)
_ZN39_INTERNAL_74002917_4_k_cu_71b174fe_37564cuda3std3__45__cpo5beginE:
	.zero		1
	.type		_ZN39_INTERNAL_74002917_4_k_cu_71b174fe_37564cuda3std3__441_GLOBAL__N__74002917_4_k_cu_71b174fe_37566ignoreE,@object
	.size		_ZN39_INTERNAL_74002917_4_k_cu_71b174fe_37564cuda3std3__441_GLOBAL__N__74002917_4_k_cu_71b174fe_37566ignoreE,(_ZN39_INTERNAL_74002917_4_k_cu_71b174fe_37564cute7productE - _ZN39_INTERNAL_74002917_4_k_cu_71b174fe_37564cuda3std3__441_GLOBAL__N__74002917_4_k_cu_71b174fe_37566ignoreE)
_ZN39_INTERNAL_74002917_4_k_cu_71b174fe_37564cuda3std3__441_GLOBAL__N__74002917_4_k_cu_71b174fe_37566ignoreE:
	.zero		1
	.type		_ZN39_INTERNAL_74002917_4_k_cu_71b174fe_37564cute7productE,@object
	.size		_ZN39_INTERNAL_74002917_4_k_cu_71b174fe_37564cute7productE,(_ZN39_INTERNAL_74002917_4_k_cu_71b174fe_37564cuda3std3__45__cpo3endE - _ZN39_INTERNAL_74002917_4_k_cu_71b174fe_37564cute7productE)
_ZN39_INTERNAL_74002917_4_k_cu_71b174fe_37564cute7productE:
	.zero		1
	.type		_ZN39_INTERNAL_74002917_4_k_cu_71b174fe_37564cuda3std3__45__cpo3endE,@object
	.size		_ZN39_INTERNAL_74002917_4_k_cu_71b174fe_37564cuda3std3__45__cpo3endE,(_ZN39_INTERNAL_74002917_4_k_cu_71b174fe_37564cuda3std3__419piecewise_constructE - _ZN39_INTERNAL_74002917_4_k_cu_71b174fe_37564cuda3std3__45__cpo3endE)
_ZN39_INTERNAL_74002917_4_k_cu_71b174fe_37564cuda3std3__45__cpo3endE:
	.zero		1
	.type		_ZN39_INTERNAL_74002917_4_k_cu_71b174fe_37564cuda3std3__419piecewise_constructE,@object
	.size		_ZN39_INTERNAL_74002917_4_k_cu_71b174fe_37564cuda3std3__419piecewise_constructE,(_ZN39_INTERNAL_74002917_4_k_cu_71b174fe_37564cuda3std3__45__cpo4cendE - _ZN39_INTERNAL_74002917_4_k_cu_71b174fe_37564cuda3std3__419piecewise_constructE)
_ZN39_INTERNAL_74002917_4_k_cu_71b174fe_37564cuda3std3__419piecewise_constructE:
	.zero		1
	.type		_ZN39_INTERNAL_74002917_4_k_cu_71b174fe_37564cuda3std3__45__cpo4cendE,@object
	.size		_ZN39_INTERNAL_74002917_4_k_cu_71b174fe_37564cuda3std3__45__cpo4cendE,(_ZN39_INTERNAL_74002917_4_k_cu_71b174fe_37564cuda3std6ranges3__45__cpo4swapE - _ZN39_INTERNAL_74002917_4_k_cu_71b174fe_37564cuda3std3__45__cpo4cendE)
_ZN39_INTERNAL_74002917_4_k_cu_71b174fe_37564cuda3std3__45__cpo4cendE:
	.zero		1
	.type		_ZN39_INTERNAL_74002917_4_k_cu_71b174fe_37564cuda3std6ranges3__45__cpo4swapE,@object
	.size		_ZN39_INTERNAL_74002917_4_k_cu_71b174fe_37564cuda3std6ranges3__45__cpo4swapE,(.L_10 - _ZN39_INTERNAL_74002917_4_k_cu_71b174fe_37564cuda3std6ranges3__45__cpo4swapE)
_ZN39_INTERNAL_74002917_4_k_cu_71b174fe_37564cuda3std6ranges3__45__cpo4swapE:
	.zero		1
.L_10:


//--------------------- .nv.constant0._ZN7cutlass13device_kernelINS_4conv6kernel13ConvUniversalINS1_16ConvProblemShapeILNS1_8OperatorE1ELi3EEENS1_10collective14CollectiveConvINS1_47MainloopSm100TmaUmmaWarpSpecializedImplicitGemmILS5_1ELi8ELi3ELi1ELi2EN4cute5tupleIJNSA_1CILi1EEESD_SD_EEEEENSB_IJNSC_ILi64EEENSC_ILi128EEENSB_IJNSC_ILi32EEEEEEEEENS_10tfloat32_tESL_NSA_8TiledMMAINSA_8MMA_AtomIJNSA_17SM100_MMA_TF32_SSISL_SL_fLi64ELi128ELNSA_4UMMA5MajorE0ELSQ_1ELNSP_7ScaleInE0ELSR_0EEEEEENSA_6LayoutISE_NSB_IJNSC_ILi0EEESV_SV_EEEEENSB_IJNSA_10UnderscoreESY_SY_EEEEENS7_6detail27Sm100ImplicitGemmTileTraitsINSA_20SM90_TMA_LOAD_IM2COLENSA_14ComposedLayoutINSA_7SwizzleILi3ELi4ELi3EEENSA_18smem_ptr_flag_bitsILi32EEENSU_INSB_IJNSC_ILi8EEESI_EEENSB_IJSI_SD_EEEEEEEvEENS12_INSA_13SM90_TMA_LOADENS14_INS15_ILi2ELi5ELi2EEES18_NSU_INSB_IJSI_NSC_ILi4EEEEEENSB_IJSD_SI_EEEEEEEvEEEENS_8epilogue10collective18CollectiveEpilogueINS1O_23Sm100TmaWarpSpecializedILi4ELi2ELi16ELb1ELb0EEEJSK_NSB_IJNSU_ISG_SD_EENSU_ISI_SD_EEEEESL_NSB_IJNSB_IJllllEEESD_SV_EEESL_S1X_NS1O_6fusion15FusionCallbacksIS1S_NS1Y_17LinearCombinationISL_fSL_fLNS_15FloatRoundStyleE2EEESK_S1V_JEEENSA_5SM1004TMEM4LOAD26SM100_TMEM_LOAD_16dp128b8xES13_S1D_NSA_17SM75_U32x4_LDSM_NENSA_21SM90_TMA_STORE_IM2COLES1D_NSA_17SM90_U32x4_STSM_NENSA_39AutoVectorizingCopyWithAssumedAlignmentILi128EEEEEEvvEEEEvNT_6ParamsE --------------------------
	.section	.nv.constant0._ZN7cutlass13device_kernelINS_4conv6kernel13ConvUniversalINS1_16ConvProblemShapeILNS1_8OperatorE1ELi3EEENS1_10collective14CollectiveConvINS1_47MainloopSm100TmaUmmaWarpSpecializedImplicitGemmILS5_1ELi8ELi3ELi1ELi2EN4cute5tupleIJNSA_1CILi1EEESD_SD_EEEEENSB_IJNSC_ILi64EEENSC_ILi128EEENSB_IJNSC_ILi32EEEEEEEEENS_10tfloat32_tESL_NSA_8TiledMMAINSA_8MMA_AtomIJNSA_17SM100_MMA_TF32_SSISL_SL_fLi64ELi128ELNSA_4UMMA5MajorE0ELSQ_1ELNSP_7ScaleInE0ELSR_0EEEEEENSA_6LayoutISE_NSB_IJNSC_ILi0EEESV_SV_EEEEENSB_IJNSA_10UnderscoreESY_SY_EEEEENS7_6detail27Sm100ImplicitGemmTileTraitsINSA_20SM90_TMA_LOAD_IM2COLENSA_14ComposedLayoutINSA_7SwizzleILi3ELi4ELi3EEENSA_18smem_ptr_flag_bitsILi32EEENSU_INSB_IJNSC_ILi8EEESI_EEENSB_IJSI_SD_EEEEEEEvEENS12_INSA_13SM90_TMA_LOADENS14_INS15_ILi2ELi5ELi2EEES18_NSU_INSB_IJSI_NSC_ILi4EEEEEENSB_IJSD_SI_EEEEEEEvEEEENS_8epilogue10collective18CollectiveEpilogueINS1O_23Sm100TmaWarpSpecializedILi4ELi2ELi16ELb1ELb0EEEJSK_NSB_IJNSU_ISG_SD_EENSU_ISI_SD_EEEEESL_NSB_IJNSB_IJllllEEESD_SV_EEESL_S1X_NS1O_6fusion15FusionCallbacksIS1S_NS1Y_17LinearCombinationISL_fSL_fLNS_15FloatRoundStyleE2EEESK_S1V_JEEENSA_5SM1004TMEM4LOAD26SM100_TMEM_LOAD_16dp128b8xES13_S1D_NSA_17SM75_U32x4_LDSM_NENSA_21SM90_TMA_STORE_IM2COLES1D_NSA_17SM90_U32x4_STSM_NENSA_39AutoVectorizingCopyWithAssumedAlignmentILi128EEEEEEvvEEEEvNT_6ParamsE,"a",@progbits
	.sectionflags	@""
	.align	4
.nv.constant0._ZN7cutlass13device_kernelINS_4conv6kernel13ConvUniversalINS1_16ConvProblemShapeILNS1_8OperatorE1ELi3EEENS1_10collective14CollectiveConvINS1_47MainloopSm100TmaUmmaWarpSpecializedImplicitGemmILS5_1ELi8ELi3ELi1ELi2EN4cute5tupleIJNSA_1CILi1EEESD_SD_EEEEENSB_IJNSC_ILi64EEENSC_ILi128EEENSB_IJNSC_ILi32EEEEEEEEENS_10tfloat32_tESL_NSA_8TiledMMAINSA_8MMA_AtomIJNSA_17SM100_MMA_TF32_SSISL_SL_fLi64ELi128ELNSA_4UMMA5MajorE0ELSQ_1ELNSP_7ScaleInE0ELSR_0EEEEEENSA_6LayoutISE_NSB_IJNSC_ILi0EEESV_SV_EEEEENSB_IJNSA_10UnderscoreESY_SY_EEEEENS7_6detail27Sm100ImplicitGemmTileTraitsINSA_20SM90_TMA_LOAD_IM2COLENSA_14ComposedLayoutINSA_7SwizzleILi3ELi4ELi3EEENSA_18smem_ptr_flag_bitsILi32EEENSU_INSB_IJNSC_ILi8EEESI_EEENSB_IJSI_SD_EEEEEEEvEENS12_INSA_13SM90_TMA_LOADENS14_INS15_ILi2ELi5ELi2EEES18_NSU_INSB_IJSI_NSC_ILi4EEEEEENSB_IJSD_SI_EEEEEEEvEEEENS_8epilogue10collective18CollectiveEpilogueINS1O_23Sm100TmaWarpSpecializedILi4ELi2ELi16ELb1ELb0EEEJSK_NSB_IJNSU_ISG_SD_EENSU_ISI_SD_EEEEESL_NSB_IJNSB_IJllllEEESD_SV_EEESL_S1X_NS1O_6fusion15FusionCallbacksIS1S_NS1Y_17LinearCombinationISL_fSL_fLNS_15FloatRoundStyleE2EEESK_S1V_JEEENSA_5SM1004TMEM4LOAD26SM100_TMEM_LOAD_16dp128b8xES13_S1D_NSA_17SM75_U32x4_LDSM_NENSA_21SM90_TMA_STORE_IM2COLES1D_NSA_17SM90_U32x4_STSM_NENSA_39AutoVectorizingCopyWithAssumedAlignmentILi128EEEEEEvvEEEEvNT_6ParamsE:
	.zero		3200


//--------------------- SYMBOLS --------------------------

	.type		.nv.reservedSmem.offset0,@object
	.size		.nv.reservedSmem.offset0,0x4
	.type		.nv.reservedSmem.cap,@object
	.size		.nv.reservedSmem.cap,0x4
	.type		__assertfail,@function
